//
// Generated by NVIDIA NVVM Compiler
//
// Compiler Build ID: CL-36424714
// Cuda compilation tools, release 13.0, V13.0.88
// Based on NVVM 20.0.0
//

.version 9.0
.target sm_100
.address_size 64

	// .globl	_Z9updatephiPfS_S_iiii

.visible .entry _Z9updatephiPfS_S_iiii(
	.param .u64 .ptr .align 1 _Z9updatephiPfS_S_iiii_param_0,
	.param .u64 .ptr .align 1 _Z9updatephiPfS_S_iiii_param_1,
	.param .u64 .ptr .align 1 _Z9updatephiPfS_S_iiii_param_2,
	.param .u32 _Z9updatephiPfS_S_iiii_param_3,
	.param .u32 _Z9updatephiPfS_S_iiii_param_4,
	.param .u32 _Z9updatephiPfS_S_iiii_param_5,
	.param .u32 _Z9updatephiPfS_S_iiii_param_6
)
{
	.reg .pred 	%p<50>;
	.reg .b32 	%r<76>;
	.reg .b32 	%f<230>;
	.reg .b64 	%rd<42>;
	.reg .b64 	%fd<58>;

	ld.param.u64 	%rd11, [_Z9updatephiPfS_S_iiii_param_1];
	ld.param.u32 	%r41, [_Z9updatephiPfS_S_iiii_param_3];
	ld.param.u32 	%r45, [_Z9updatephiPfS_S_iiii_param_4];
	ld.param.u32 	%r43, [_Z9updatephiPfS_S_iiii_param_5];
	ld.param.u32 	%r44, [_Z9updatephiPfS_S_iiii_param_6];
	cvta.to.global.u64 	%rd1, %rd11;
	mov.u32 	%r46, %ctaid.x;
	mov.u32 	%r47, %ntid.x;
	mov.u32 	%r48, %tid.x;
	mad.lo.s32 	%r1, %r46, %r47, %r48;
	mov.u32 	%r49, %ctaid.y;
	mov.u32 	%r50, %ntid.y;
	mul.lo.s32 	%r2, %r49, %r50;
	mov.u32 	%r3, %tid.y;
	add.s32 	%r51, %r2, %r3;
	mul.lo.s32 	%r5, %r44, %r45;
	setp.ge.s32 	%p6, %r1, %r41;
	setp.ge.s32 	%p7, %r51, %r45;
	or.pred  	%p8, %p6, %p7;
	@%p8 bra 	$L__BB0_46;
	setp.lt.s32 	%p9, %r43, 1;
	@%p9 bra 	$L__BB0_46;
	setp.eq.s32 	%p10, %r1, 0;
	add.s32 	%r6, %r41, -1;
	setp.eq.s32 	%p11, %r1, %r6;
	or.pred  	%p1, %p10, %p11;
	setp.eq.s32 	%p12, %r51, 0;
	add.s32 	%r7, %r45, -1;
	setp.eq.s32 	%p13, %r51, %r7;
	or.pred  	%p2, %p12, %p13;
	or.pred  	%p3, %p1, %p13;
	or.pred  	%p4, %p2, %p11;
	sub.s32 	%r74, 1, %r43;
	add.s32 	%r53, %r3, %r45;
	add.s32 	%r54, %r53, %r2;
	mul.lo.s32 	%r55, %r44, %r54;
	add.s32 	%r56, %r55, %r44;
	add.s32 	%r72, %r1, %r56;
	add.s32 	%r57, %r51, -1;
	sub.s32 	%r58, %r57, %r45;
	mad.lo.s32 	%r71, %r44, %r58, %r1;
	add.s32 	%r70, %r1, %r55;
	add.s32 	%r59, %r54, -1;
	mad.lo.s32 	%r69, %r44, %r59, %r1;
	sub.s32 	%r60, %r51, %r45;
	mul.lo.s32 	%r61, %r44, %r60;
	add.s32 	%r68, %r1, %r61;
	mad.lo.s32 	%r67, %r44, %r57, %r1;
	mad.lo.s32 	%r75, %r44, %r51, %r1;
	add.s32 	%r66, %r75, %r44;
	add.s32 	%r62, %r61, %r44;
	add.s32 	%r65, %r1, %r62;
	mov.b32 	%r73, 1;
	mul.wide.s32 	%rd14, %r44, 4;
$L__BB0_3:
	add.s32 	%r29, %r74, -1;
	mul.wide.s32 	%rd12, %r75, 4;
	add.s64 	%rd2, %rd1, %rd12;
	mov.f32 	%f209, 0f00000000;
	@%p1 bra 	$L__BB0_5;
	ld.global.f32 	%f44, [%rd2+4];
	ld.global.f32 	%f45, [%rd2+-4];
	sub.f32 	%f46, %f44, %f45;
	mul.f32 	%f209, %f46, 0f3F000000;
$L__BB0_5:
	mul.wide.s32 	%rd13, %r67, 4;
	add.s64 	%rd3, %rd1, %rd13;
	add.s64 	%rd4, %rd2, %rd14;
	mov.f32 	%f210, 0f00000000;
	@%p2 bra 	$L__BB0_7;
	ld.global.f32 	%f48, [%rd3];
	ld.global.f32 	%f49, [%rd4];
	sub.f32 	%f50, %f48, %f49;
	mul.f32 	%f210, %f50, 0f3F000000;
$L__BB0_7:
	setp.eq.s32 	%p14, %r73, 1;
	setp.eq.s32 	%p15, %r29, -1;
	or.pred  	%p5, %p14, %p15;
	mul.wide.s32 	%rd15, %r70, 4;
	add.s64 	%rd5, %rd1, %rd15;
	mul.wide.s32 	%rd16, %r68, 4;
	add.s64 	%rd6, %rd1, %rd16;
	mov.f32 	%f211, 0f00000000;
	@%p5 bra 	$L__BB0_9;
	ld.global.f32 	%f52, [%rd5];
	ld.global.f32 	%f53, [%rd6];
	sub.f32 	%f54, %f52, %f53;
	mul.f32 	%f211, %f54, 0f3F000000;
$L__BB0_9:
	setp.eq.s32 	%p16, %r1, %r6;
	mov.f32 	%f212, 0f00000000;
	@%p16 bra 	$L__BB0_11;
	ld.global.f32 	%f56, [%rd2+4];
	ld.global.f32 	%f57, [%rd2];
	sub.f32 	%f212, %f56, %f57;
$L__BB0_11:
	setp.eq.s32 	%p17, %r51, 0;
	mov.f32 	%f213, 0f00000000;
	@%p17 bra 	$L__BB0_13;
	ld.global.f32 	%f59, [%rd3];
	ld.global.f32 	%f60, [%rd2];
	sub.f32 	%f213, %f59, %f60;
$L__BB0_13:
	setp.eq.s32 	%p18, %r29, -1;
	mov.f32 	%f214, 0f00000000;
	@%p18 bra 	$L__BB0_15;
	ld.global.f32 	%f62, [%rd5];
	ld.global.f32 	%f63, [%rd2];
	sub.f32 	%f214, %f62, %f63;
$L__BB0_15:
	setp.eq.s32 	%p19, %r1, 0;
	mov.f32 	%f215, 0f00000000;
	@%p19 bra 	$L__BB0_17;
	ld.global.f32 	%f65, [%rd2];
	ld.global.f32 	%f66, [%rd2+-4];
	sub.f32 	%f215, %f65, %f66;
$L__BB0_17:
	setp.eq.s32 	%p20, %r51, %r7;
	mov.f32 	%f216, 0f00000000;
	@%p20 bra 	$L__BB0_19;
	ld.global.f32 	%f68, [%rd2];
	ld.global.f32 	%f69, [%rd4];
	sub.f32 	%f216, %f68, %f69;
$L__BB0_19:
	setp.eq.s32 	%p21, %r73, 1;
	mov.f32 	%f217, 0f00000000;
	@%p21 bra 	$L__BB0_21;
	ld.global.f32 	%f71, [%rd2];
	ld.global.f32 	%f72, [%rd6];
	sub.f32 	%f217, %f71, %f72;
$L__BB0_21:
	setp.eq.s32 	%p22, %r51, 0;
	or.pred  	%p23, %p22, %p1;
	mov.f32 	%f218, 0f00000000;
	@%p23 bra 	$L__BB0_23;
	ld.global.f32 	%f74, [%rd3+4];
	ld.global.f32 	%f75, [%rd3+-4];
	sub.f32 	%f76, %f74, %f75;
	mul.f32 	%f218, %f76, 0f3F000000;
$L__BB0_23:
	mov.f32 	%f219, 0f00000000;
	@%p3 bra 	$L__BB0_25;
	ld.global.f32 	%f78, [%rd4+4];
	ld.global.f32 	%f79, [%rd4+-4];
	sub.f32 	%f80, %f78, %f79;
	mul.f32 	%f219, %f80, 0f3F000000;
$L__BB0_25:
	setp.eq.s32 	%p24, %r29, -1;
	or.pred  	%p25, %p1, %p24;
	mov.f32 	%f220, 0f00000000;
	@%p25 bra 	$L__BB0_27;
	ld.global.f32 	%f82, [%rd5+4];
	ld.global.f32 	%f83, [%rd5+-4];
	sub.f32 	%f84, %f82, %f83;
	mul.f32 	%f220, %f84, 0f3F000000;
$L__BB0_27:
	setp.eq.s32 	%p26, %r73, 1;
	or.pred  	%p27, %p1, %p26;
	mov.f32 	%f221, 0f00000000;
	@%p27 bra 	$L__BB0_29;
	ld.global.f32 	%f86, [%rd6+4];
	ld.global.f32 	%f87, [%rd6+-4];
	sub.f32 	%f88, %f86, %f87;
	mul.f32 	%f221, %f88, 0f3F000000;
$L__BB0_29:
	add.s32 	%r63, %r66, 1;
	mul.wide.s32 	%rd17, %r63, 4;
	add.s64 	%rd7, %rd1, %rd17;
	mov.f32 	%f222, 0f00000000;
	@%p4 bra 	$L__BB0_31;
	ld.global.f32 	%f90, [%rd3+4];
	ld.global.f32 	%f91, [%rd7];
	sub.f32 	%f92, %f90, %f91;
	mul.f32 	%f222, %f92, 0f3F000000;
$L__BB0_31:
	setp.eq.s32 	%p28, %r1, 0;
	or.pred  	%p29, %p28, %p2;
	mov.f32 	%f223, 0f00000000;
	@%p29 bra 	$L__BB0_33;
	ld.global.f32 	%f94, [%rd3+-4];
	ld.global.f32 	%f95, [%rd7+-8];
	sub.f32 	%f96, %f94, %f95;
	mul.f32 	%f223, %f96, 0f3F000000;
$L__BB0_33:
	setp.eq.s32 	%p30, %r29, -1;
	or.pred  	%p31, %p2, %p30;
	mov.f32 	%f224, 0f00000000;
	@%p31 bra 	$L__BB0_35;
	mul.wide.s32 	%rd18, %r69, 4;
	add.s64 	%rd19, %rd1, %rd18;
	ld.global.f32 	%f98, [%rd19];
	mul.wide.s32 	%rd20, %r72, 4;
	add.s64 	%rd21, %rd1, %rd20;
	ld.global.f32 	%f99, [%rd21];
	sub.f32 	%f100, %f98, %f99;
	mul.f32 	%f224, %f100, 0f3F000000;
$L__BB0_35:
	setp.eq.s32 	%p32, %r73, 1;
	or.pred  	%p33, %p2, %p32;
	mul.wide.s32 	%rd22, %r71, 4;
	add.s64 	%rd8, %rd1, %rd22;
	mov.f32 	%f225, 0f00000000;
	@%p33 bra 	$L__BB0_37;
	ld.global.f32 	%f102, [%rd8];
	mul.wide.s32 	%rd23, %r65, 4;
	add.s64 	%rd24, %rd1, %rd23;
	ld.global.f32 	%f103, [%rd24];
	sub.f32 	%f104, %f102, %f103;
	mul.f32 	%f225, %f104, 0f3F000000;
$L__BB0_37:
	setp.eq.s32 	%p34, %r1, %r6;
	or.pred  	%p35, %p5, %p34;
	mov.f32 	%f226, 0f00000000;
	@%p35 bra 	$L__BB0_39;
	mul.wide.s32 	%rd25, %r5, 4;
	add.s64 	%rd26, %rd2, %rd25;
	ld.global.f32 	%f106, [%rd26+4];
	ld.global.f32 	%f107, [%rd6+4];
	sub.f32 	%f108, %f106, %f107;
	mul.f32 	%f226, %f108, 0f3F000000;
$L__BB0_39:
	setp.eq.s32 	%p36, %r1, 0;
	or.pred  	%p37, %p36, %p5;
	mov.f32 	%f227, 0f00000000;
	@%p37 bra 	$L__BB0_41;
	add.s32 	%r64, %r70, -1;
	mul.wide.s32 	%rd27, %r64, 4;
	add.s64 	%rd28, %rd1, %rd27;
	ld.global.f32 	%f110, [%rd28];
	ld.global.f32 	%f111, [%rd6+-4];
	sub.f32 	%f112, %f110, %f111;
	mul.f32 	%f227, %f112, 0f3F000000;
$L__BB0_41:
	setp.eq.s32 	%p38, %r51, 0;
	or.pred  	%p39, %p38, %p5;
	mov.f32 	%f228, 0f00000000;
	@%p39 bra 	$L__BB0_43;
	mul.wide.s32 	%rd29, %r69, 4;
	add.s64 	%rd30, %rd1, %rd29;
	ld.global.f32 	%f114, [%rd30];
	ld.global.f32 	%f115, [%rd8];
	sub.f32 	%f116, %f114, %f115;
	mul.f32 	%f228, %f116, 0f3F000000;
$L__BB0_43:
	setp.eq.s32 	%p40, %r51, %r7;
	or.pred  	%p41, %p5, %p40;
	mov.f32 	%f229, 0f00000000;
	@%p41 bra 	$L__BB0_45;
	mul.wide.s32 	%rd31, %r72, 4;
	add.s64 	%rd32, %rd1, %rd31;
	ld.global.f32 	%f118, [%rd32];
	mul.wide.s32 	%rd33, %r65, 4;
	add.s64 	%rd34, %rd1, %rd33;
	ld.global.f32 	%f119, [%rd34];
	sub.f32 	%f120, %f118, %f119;
	mul.f32 	%f229, %f120, 0f3F000000;
$L__BB0_45:
	ld.param.u64 	%rd41, [_Z9updatephiPfS_S_iiii_param_2];
	ld.param.u64 	%rd40, [_Z9updatephiPfS_S_iiii_param_0];
	max.f32 	%f121, %f212, 0f00000000;
	setp.lt.f32 	%p42, %f215, 0f00000000;
	neg.f32 	%f122, %f215;
	selp.f32 	%f123, %f122, 0f00000000, %p42;
	mul.f32 	%f124, %f123, %f123;
	fma.rn.f32 	%f125, %f121, %f121, %f124;
	sqrt.rn.f32 	%f126, %f125;
	max.f32 	%f127, %f213, 0f00000000;
	setp.lt.f32 	%p43, %f216, 0f00000000;
	neg.f32 	%f128, %f216;
	selp.f32 	%f129, %f128, 0f00000000, %p43;
	mul.f32 	%f130, %f129, %f129;
	fma.rn.f32 	%f131, %f127, %f127, %f130;
	sqrt.rn.f32 	%f132, %f131;
	mul.f32 	%f133, %f132, %f132;
	fma.rn.f32 	%f134, %f126, %f126, %f133;
	max.f32 	%f135, %f214, 0f00000000;
	setp.lt.f32 	%p44, %f217, 0f00000000;
	neg.f32 	%f136, %f217;
	selp.f32 	%f137, %f136, 0f00000000, %p44;
	mul.f32 	%f138, %f137, %f137;
	fma.rn.f32 	%f139, %f135, %f135, %f138;
	sqrt.rn.f32 	%f140, %f139;
	fma.rn.f32 	%f141, %f140, %f140, %f134;
	sqrt.rn.f32 	%f142, %f141;
	min.f32 	%f143, %f212, 0f00000000;
	setp.gt.f32 	%p45, %f215, 0f00000000;
	selp.f32 	%f144, %f122, 0f00000000, %p45;
	mul.f32 	%f145, %f144, %f144;
	fma.rn.f32 	%f146, %f143, %f143, %f145;
	sqrt.rn.f32 	%f147, %f146;
	min.f32 	%f148, %f213, 0f00000000;
	setp.gt.f32 	%p46, %f216, 0f00000000;
	selp.f32 	%f149, %f128, 0f00000000, %p46;
	mul.f32 	%f150, %f149, %f149;
	fma.rn.f32 	%f151, %f148, %f148, %f150;
	sqrt.rn.f32 	%f152, %f151;
	mul.f32 	%f153, %f152, %f152;
	fma.rn.f32 	%f154, %f147, %f147, %f153;
	min.f32 	%f155, %f214, 0f00000000;
	setp.gt.f32 	%p47, %f217, 0f00000000;
	selp.f32 	%f156, %f136, 0f00000000, %p47;
	mul.f32 	%f157, %f156, %f156;
	fma.rn.f32 	%f158, %f155, %f155, %f157;
	sqrt.rn.f32 	%f159, %f158;
	fma.rn.f32 	%f160, %f159, %f159, %f154;
	sqrt.rn.f32 	%f161, %f160;
	cvt.f64.f32 	%fd1, %f212;
	fma.rn.f32 	%f162, %f212, %f212, 0f34000000;
	cvt.f64.f32 	%fd2, %f162;
	add.f32 	%f163, %f210, %f222;
	mul.f32 	%f164, %f163, %f163;
	cvt.f64.f32 	%fd3, %f164;
	fma.rn.f64 	%fd4, %fd3, 0d3FD0000000000000, %fd2;
	add.f32 	%f165, %f211, %f226;
	mul.f32 	%f166, %f165, %f165;
	cvt.f64.f32 	%fd5, %f166;
	fma.rn.f64 	%fd6, %fd5, 0d3FD0000000000000, %fd4;
	sqrt.rn.f64 	%fd7, %fd6;
	div.rn.f64 	%fd8, %fd1, %fd7;
	cvt.rn.f32.f64 	%f167, %fd8;
	cvt.f64.f32 	%fd9, %f213;
	fma.rn.f32 	%f168, %f213, %f213, 0f34000000;
	cvt.f64.f32 	%fd10, %f168;
	add.f32 	%f169, %f209, %f218;
	mul.f32 	%f170, %f169, %f169;
	cvt.f64.f32 	%fd11, %f170;
	fma.rn.f64 	%fd12, %fd11, 0d3FD0000000000000, %fd10;
	add.f32 	%f171, %f211, %f228;
	mul.f32 	%f172, %f171, %f171;
	cvt.f64.f32 	%fd13, %f172;
	fma.rn.f64 	%fd14, %fd13, 0d3FD0000000000000, %fd12;
	sqrt.rn.f64 	%fd15, %fd14;
	div.rn.f64 	%fd16, %fd9, %fd15;
	cvt.rn.f32.f64 	%f173, %fd16;
	cvt.f64.f32 	%fd17, %f214;
	fma.rn.f32 	%f174, %f214, %f214, 0f34000000;
	cvt.f64.f32 	%fd18, %f174;
	add.f32 	%f175, %f211, %f220;
	mul.f32 	%f176, %f175, %f175;
	cvt.f64.f32 	%fd19, %f176;
	fma.rn.f64 	%fd20, %fd19, 0d3FD0000000000000, %fd18;
	add.f32 	%f177, %f210, %f224;
	mul.f32 	%f178, %f177, %f177;
	cvt.f64.f32 	%fd21, %f178;
	fma.rn.f64 	%fd22, %fd21, 0d3FD0000000000000, %fd20;
	sqrt.rn.f64 	%fd23, %fd22;
	div.rn.f64 	%fd24, %fd17, %fd23;
	cvt.rn.f32.f64 	%f179, %fd24;
	cvt.f64.f32 	%fd25, %f215;
	fma.rn.f32 	%f180, %f215, %f215, 0f34000000;
	cvt.f64.f32 	%fd26, %f180;
	add.f32 	%f181, %f210, %f223;
	mul.f32 	%f182, %f181, %f181;
	cvt.f64.f32 	%fd27, %f182;
	fma.rn.f64 	%fd28, %fd27, 0d3FD0000000000000, %fd26;
	add.f32 	%f183, %f211, %f227;
	mul.f32 	%f184, %f183, %f183;
	cvt.f64.f32 	%fd29, %f184;
	fma.rn.f64 	%fd30, %fd29, 0d3FD0000000000000, %fd28;
	sqrt.rn.f64 	%fd31, %fd30;
	div.rn.f64 	%fd32, %fd25, %fd31;
	cvt.rn.f32.f64 	%f185, %fd32;
	cvt.f64.f32 	%fd33, %f216;
	fma.rn.f32 	%f186, %f216, %f216, 0f34000000;
	cvt.f64.f32 	%fd34, %f186;
	add.f32 	%f187, %f209, %f219;
	mul.f32 	%f188, %f187, %f187;
	cvt.f64.f32 	%fd35, %f188;
	fma.rn.f64 	%fd36, %fd35, 0d3FD0000000000000, %fd34;
	add.f32 	%f189, %f211, %f229;
	mul.f32 	%f190, %f189, %f189;
	cvt.f64.f32 	%fd37, %f190;
	fma.rn.f64 	%fd38, %fd37, 0d3FD0000000000000, %fd36;
	sqrt.rn.f64 	%fd39, %fd38;
	div.rn.f64 	%fd40, %fd33, %fd39;
	cvt.rn.f32.f64 	%f191, %fd40;
	cvt.f64.f32 	%fd41, %f217;
	fma.rn.f32 	%f192, %f217, %f217, 0f34000000;
	cvt.f64.f32 	%fd42, %f192;
	add.f32 	%f193, %f211, %f221;
	mul.f32 	%f194, %f193, %f193;
	cvt.f64.f32 	%fd43, %f194;
	fma.rn.f64 	%fd44, %fd43, 0d3FD0000000000000, %fd42;
	add.f32 	%f195, %f210, %f225;
	mul.f32 	%f196, %f195, %f195;
	cvt.f64.f32 	%fd45, %f196;
	fma.rn.f64 	%fd46, %fd45, 0d3FD0000000000000, %fd44;
	sqrt.rn.f64 	%fd47, %fd46;
	div.rn.f64 	%fd48, %fd41, %fd47;
	cvt.rn.f32.f64 	%f197, %fd48;
	sub.f32 	%f198, %f167, %f185;
	sub.f32 	%f199, %f173, %f191;
	add.f32 	%f200, %f198, %f199;
	sub.f32 	%f201, %f179, %f197;
	add.f32 	%f202, %f201, %f200;
	mul.f32 	%f203, %f202, 0f3F000000;
	cvta.to.global.u64 	%rd35, %rd41;
	mul.wide.s32 	%rd36, %r75, 4;
	add.s64 	%rd37, %rd35, %rd36;
	ld.global.f32 	%f204, [%rd37];
	cvt.f64.f32 	%fd49, %f204;
	mul.f64 	%fd50, %fd49, 0dBF947AE147AE147B;
	cvt.f64.f32 	%fd51, %f203;
	fma.rn.f64 	%fd52, %fd51, 0d3FEF5C28F5C28F5C, %fd50;
	cvt.rn.f32.f64 	%f205, %fd52;
	setp.gt.f32 	%p48, %f205, 0f00000000;
	selp.f32 	%f206, %f142, %f161, %p48;
	ld.global.f32 	%f207, [%rd2];
	cvt.f64.f32 	%fd53, %f207;
	cvt.f64.f32 	%fd54, %f205;
	mul.f64 	%fd55, %fd54, 0d3FB999999999999A;
	cvt.f64.f32 	%fd56, %f206;
	fma.rn.f64 	%fd57, %fd55, %fd56, %fd53;
	cvt.rn.f32.f64 	%f208, %fd57;
	cvta.to.global.u64 	%rd38, %rd40;
	add.s64 	%rd39, %rd38, %rd36;
	st.global.f32 	[%rd39], %f208;
	add.s32 	%r74, %r74, 1;
	add.s32 	%r73, %r73, 1;
	add.s32 	%r72, %r72, %r5;
	add.s32 	%r71, %r71, %r5;
	add.s32 	%r70, %r70, %r5;
	add.s32 	%r69, %r69, %r5;
	add.s32 	%r68, %r68, %r5;
	add.s32 	%r67, %r67, %r5;
	add.s32 	%r66, %r66, %r5;
	add.s32 	%r65, %r65, %r5;
	setp.ne.s32 	%p49, %r74, 1;
	add.s32 	%r75, %r75, %r5;
	@%p49 bra 	$L__BB0_3;
$L__BB0_46:
	ret;

}


// ===== COMPILED SASS (sm_100) =====

	.target	sm_100

	.elftype	@"ET_EXEC"


//--------------------- .note.nv.tkinfo           --------------------------
	.section	.note.nv.tkinfo,"",@"SHT_NOTE"
	.sectionflags	@"SHF_NOTE_NV_TKINFO"
	.tkinfo
        /*0018*/ 	.word	0x00000002
        /*0030*/ 	.string	""
        /*0030*/ 	.string	"ptxas"
        /*0030*/ 	.string	"Cuda compilation tools, release 13.0, V13.0.88"
        /*0030*/ 	.string	"Build cuda_13.0.r13.0/compiler.36424714_0"
        /*0030*/ 	.string	"-arch sm_100 -m 64 "



//--------------------- .note.nv.cuinfo           --------------------------
	.section	.note.nv.cuinfo,"",@"SHT_NOTE"
	.sectionflags	@"SHF_NOTE_NV_CUINFO"
        /*0018*/ 	.short	0x0002
        /*001a*/ 	.short	0x0064
        /*001c*/ 	.short	0x0082
	.zero		2


//--------------------- .nv.info                  --------------------------
	.section	.nv.info,"",@"SHT_CUDA_INFO"
	.align	4


	//----- nvinfo : EIATTR_REGCOUNT
	.align		4
        /*0000*/ 	.byte	0x04, 0x2f
        /*0002*/ 	.short	(.L_1 - .L_0)
	.align		4
.L_0:
        /*0004*/ 	.word	index@(_Z9updatephiPfS_S_iiii)
        /*0008*/ 	.word	0x00000037


	//----- nvinfo : EIATTR_FRAME_SIZE
	.align		4
.L_1:
        /*000c*/ 	.byte	0x04, 0x11
        /*000e*/ 	.short	(.L_3 - .L_2)
	.align		4
.L_2:
        /*0010*/ 	.word	index@($__internal_2_$__cuda_sm20_sqrt_rn_f32_slowpath)
        /*0014*/ 	.word	0x00000000


	//----- nvinfo : EIATTR_FRAME_SIZE
	.align		4
.L_3:
        /*0018*/ 	.byte	0x04, 0x11
        /*001a*/ 	.short	(.L_5 - .L_4)
	.align		4
.L_4:
        /*001c*/ 	.word	index@($__internal_1_$__cuda_sm20_dsqrt_rn_f64_mediumpath_v1)
        /*0020*/ 	.word	0x00000000


	//----- nvinfo : EIATTR_FRAME_SIZE
	.align		4
.L_5:
        /*0024*/ 	.byte	0x04, 0x11
        /*0026*/ 	.short	(.L_7 - .L_6)
	.align		4
.L_6:
        /*0028*/ 	.word	index@($__internal_0_$__cuda_sm20_div_rn_f64_full)
        /*002c*/ 	.word	0x00000000


	//----- nvinfo : EIATTR_FRAME_SIZE
	.align		4
.L_7:
        /*0030*/ 	.byte	0x04, 0x11
        /*0032*/ 	.short	(.L_9 - .L_8)
	.align		4
.L_8:
        /*0034*/ 	.word	index@(_Z9updatephiPfS_S_iiii)
        /*0038*/ 	.word	0x00000000


	//----- nvinfo : EIATTR_MIN_STACK_SIZE
	.align		4
.L_9:
        /*003c*/ 	.byte	0x04, 0x12
        /*003e*/ 	.short	(.L_11 - .L_10)
	.align		4
.L_10:
        /*0040*/ 	.word	index@(_Z9updatephiPfS_S_iiii)
        /*0044*/ 	.word	0x00000000
.L_11:


//--------------------- .nv.compat                --------------------------
	.section	.nv.compat,"",@"SHT_CUDA_COMPAT_INFO"
	.align	4
        /*0000*/ 	.byte	0x02, 0x09, 0x00, 0x00, 0x02, 0x02, 0x01, 0x00, 0x02, 0x05, 0x05, 0x00, 0x03, 0x07, 0x01, 0x01
        /*0010*/ 	.byte	0x02, 0x03, 0x00, 0x00, 0x02, 0x06, 0x01, 0x00, 0x04, 0x0b, 0x08, 0x00, 0x01, 0x00, 0x00, 0x00
        /*0020*/ 	.byte	0x00, 0x00, 0x00, 0x00


//--------------------- .nv.info._Z9updatephiPfS_S_iiii --------------------------
	.section	.nv.info._Z9updatephiPfS_S_iiii,"",@"SHT_CUDA_INFO"
	.sectionflags	@""
	.align	4


	//----- nvinfo : EIATTR_CUDA_API_VERSION
	.align		4
        /*0000*/ 	.byte	0x04, 0x37
        /*0002*/ 	.short	(.L_13 - .L_12)
.L_12:
        /*0004*/ 	.word	0x00000082


	//----- nvinfo : EIATTR_KPARAM_INFO
	.align		4
.L_13:
        /*0008*/ 	.byte	0x04, 0x17
        /*000a*/ 	.short	(.L_15 - .L_14)
.L_14:
        /*000c*/ 	.word	0x00000000
        /*0010*/ 	.short	0x0006
        /*0012*/ 	.short	0x0024
        /*0014*/ 	.byte	0x00, 0xf0, 0x11, 0x00


	//----- nvinfo : EIATTR_KPARAM_INFO
	.align		4
.L_15:
        /*0018*/ 	.byte	0x04, 0x17
        /*001a*/ 	.short	(.L_17 - .L_16)
.L_16:
        /*001c*/ 	.word	0x00000000
        /*0020*/ 	.short	0x0005
        /*0022*/ 	.short	0x0020
        /*0024*/ 	.byte	0x00, 0xf0, 0x11, 0x00


	//----- nvinfo : EIATTR_KPARAM_INFO
	.align		4
.L_17:
        /*0028*/ 	.byte	0x04, 0x17
        /*002a*/ 	.short	(.L_19 - .L_18)
.L_18:
        /*002c*/ 	.word	0x00000000
        /*0030*/ 	.short	0x0004
        /*0032*/ 	.short	0x001c
        /*0034*/ 	.byte	0x00, 0xf0, 0x11, 0x00


	//----- nvinfo : EIATTR_KPARAM_INFO
	.align		4
.L_19:
        /*0038*/ 	.byte	0x04, 0x17
        /*003a*/ 	.short	(.L_21 - .L_20)
.L_20:
        /*003c*/ 	.word	0x00000000
        /*0040*/ 	.short	0x0003
        /*0042*/ 	.short	0x0018
        /*0044*/ 	.byte	0x00, 0xf0, 0x11, 0x00


	//----- nvinfo : EIATTR_KPARAM_INFO
	.align		4
.L_21:
        /*0048*/ 	.byte	0x04, 0x17
        /*004a*/ 	.short	(.L_23 - .L_22)
.L_22:
        /*004c*/ 	.word	0x00000000
        /*0050*/ 	.short	0x0002
        /*0052*/ 	.short	0x0010
        /*0054*/ 	.byte	0x00, 0xf5, 0x21, 0x00


	//----- nvinfo : EIATTR_KPARAM_INFO
	.align		4
.L_23:
        /*0058*/ 	.byte	0x04, 0x17
        /*005a*/ 	.short	(.L_25 - .L_24)
.L_24:
        /*005c*/ 	.word	0x00000000
        /*0060*/ 	.short	0x0001
        /*0062*/ 	.short	0x0008
        /*0064*/ 	.byte	0x00, 0xf5, 0x21, 0x00


	//----- nvinfo : EIATTR_KPARAM_INFO
	.align		4
.L_25:
        /*0068*/ 	.byte	0x04, 0x17
        /*006a*/ 	.short	(.L_27 - .L_26)
.L_26:
        /*006c*/ 	.word	0x00000000
        /*0070*/ 	.short	0x0000
        /*0072*/ 	.short	0x0000
        /*0074*/ 	.byte	0x00, 0xf5, 0x21, 0x00


	//----- nvinfo : EIATTR_SPARSE_MMA_MASK
	.align		4
.L_27:
        /*0078*/ 	.byte	0x03, 0x50
        /*007a*/ 	.short	0x0000


	//----- nvinfo : EIATTR_MAXREG_COUNT
	.align		4
        /*007c*/ 	.byte	0x03, 0x1b
        /*007e*/ 	.short	0x00ff


	//----- nvinfo : EIATTR_MERCURY_ISA_VERSION
	.align		4
        /*0080*/ 	.byte	0x03, 0x5f
        /*0082*/ 	.short	0x0101


	//----- nvinfo : EIATTR_VRC_CTA_INIT_COUNT
	.align		4
        /*0084*/ 	.byte	0x02, 0x4a
	.zero		1
	.zero		1


	//----- nvinfo : EIATTR_EXIT_INSTR_OFFSETS
	.align		4
        /*0088*/ 	.byte	0x04, 0x1c
        /*008a*/ 	.short	(.L_29 - .L_28)


	//   ....[0]....
.L_28:
        /*008c*/ 	.word	0x000000d0


	//   ....[1]....
        /*0090*/ 	.word	0x00000110


	//   ....[2]....
        /*0094*/ 	.word	0x00002d50


	//----- nvinfo : EIATTR_CRS_STACK_SIZE
	.align		4
.L_29:
        /*0098*/ 	.byte	0x04, 0x1e
        /*009a*/ 	.short	(.L_31 - .L_30)
.L_30:
        /*009c*/ 	.word	0x00000000


	//----- nvinfo : EIATTR_CBANK_PARAM_SIZE
	.align		4
.L_31:
        /*00a0*/ 	.byte	0x03, 0x19
        /*00a2*/ 	.short	0x0028


	//----- nvinfo : EIATTR_PARAM_CBANK
	.align		4
        /*00a4*/ 	.byte	0x04, 0x0a
        /*00a6*/ 	.short	(.L_33 - .L_32)
	.align		4
.L_32:
        /*00a8*/ 	.word	index@(.nv.constant0._Z9updatephiPfS_S_iiii)
        /*00ac*/ 	.short	0x0380
        /*00ae*/ 	.short	0x0028


	//----- nvinfo : EIATTR_SW_WAR
	.align		4
.L_33:
        /*00b0*/ 	.byte	0x04, 0x36
        /*00b2*/ 	.short	(.L_35 - .L_34)
.L_34:
        /*00b4*/ 	.word	0x00000008
.L_35:


//--------------------- .nv.callgraph             --------------------------
	.section	.nv.callgraph,"",@"SHT_CUDA_CALLGRAPH"
	.align	4
	.sectionentsize	8
	.align		4
        /*0000*/ 	.word	0x00000000
	.align		4
        /*0004*/ 	.word	0xffffffff
	.align		4
        /*0008*/ 	.word	0x00000000
	.align		4
        /*000c*/ 	.word	0xfffffffe
	.align		4
        /*0010*/ 	.word	0x00000000
	.align		4
        /*0014*/ 	.word	0xfffffffd
	.align		4
        /*0018*/ 	.word	0x00000000
	.align		4
        /*001c*/ 	.word	0xfffffffc


//--------------------- .text._Z9updatephiPfS_S_iiii --------------------------
	.section	.text._Z9updatephiPfS_S_iiii,"ax",@progbits
	.align	128
        .global         _Z9updatephiPfS_S_iiii
        .type           _Z9updatephiPfS_S_iiii,@function
        .size           _Z9updatephiPfS_S_iiii,(.L_x_62 - _Z9updatephiPfS_S_iiii)
        .other          _Z9updatephiPfS_S_iiii,@"STO_CUDA_ENTRY STV_DEFAULT"
_Z9updatephiPfS_S_iiii:
.text._Z9updatephiPfS_S_iiii:
[----:B------:R-:W-:Y:S01]  /*0000*/  LDC R1, c[0x0][0x37c] ;  /* 0x0000df00ff017b82 */ /* 0x000fe20000000800 */
[----:B------:R-:W0:Y:S07]  /*0010*/  S2R R39, SR_TID.Y ;  /* 0x0000000000277919 */ /* 0x000e2e0000002200 */
[----:B------:R-:W1:Y:S01]  /*0020*/  S2UR UR4, SR_CTAID.Y ;  /* 0x00000000000479c3 */ /* 0x000e620000002600 */
[----:B------:R-:W2:Y:S01]  /*0030*/  LDCU.64 UR12, c[0x0][0x398] ;  /* 0x00007300ff0c77ac */ /* 0x000ea20008000a00 */
[----:B------:R-:W3:Y:S06]  /*0040*/  S2R R3, SR_TID.X ;  /* 0x0000000000037919 */ /* 0x000eec0000002100 */
[----:B------:R-:W3:Y:S01]  /*0050*/  LDC R44, c[0x0][0x360] ;  /* 0x0000d800ff2c7b82 */ /* 0x000ee20000000800 */
[----:B------:R-:W1:Y:S07]  /*0060*/  LDCU UR5, c[0x0][0x364] ;  /* 0x00006c80ff0577ac */ /* 0x000e6e0008000800 */
[----:B------:R-:W3:Y:S01]  /*0070*/  S2UR UR6, SR_CTAID.X ;  /* 0x00000000000679c3 */ /* 0x000ee20000002500 */
[----:B-1----:R-:W-:-:S06]  /*0080*/  UIMAD UR4, UR4, UR5, URZ ;  /* 0x00000005040472a4 */ /* 0x002fcc000f8e02ff */
[----:B0-----:R-:W-:-:S04]  /*0090*/  IADD3 R45, PT, PT, R39, UR4, RZ ;  /* 0x00000004272d7c10 */ /* 0x001fc8000fffe0ff */
[----:B--2---:R-:W-:Y:S01]  /*00a0*/  ISETP.GE.AND P0, PT, R45, UR13, PT ;  /* 0x0000000d2d007c0c */ /* 0x004fe2000bf06270 */
[----:B---3--:R-:W-:-:S05]  /*00b0*/  IMAD R44, R44, UR6, R3 ;  /* 0x000000062c2c7c24 */ /* 0x008fca000f8e0203 */
[----:B------:R-:W-:-:S13]  /*00c0*/  ISETP.GE.OR P0, PT, R44, UR12, P0 ;  /* 0x0000000c2c007c0c */ /* 0x000fda0008706670 */
[----:B------:R-:W-:Y:S05]  /*00d0*/  @P0 EXIT ;  /* 0x000000000000094d */ /* 0x000fea0003800000 */
[----:B------:R-:W0:Y:S02]  /*00e0*/  LDCU UR5, c[0x0][0x3a0] ;  /* 0x00007400ff0577ac */ /* 0x000e240008000800 */
[----:B0-----:R-:W-:-:S06]  /*00f0*/  UISETP.GE.AND UP0, UPT, UR5, 0x1, UPT ;  /* 0x000000010500788c */ /* 0x001fcc000bf06270 */
[----:B------:R-:W-:-:S13]  /*0100*/  PLOP3.LUT P0, PT, PT, PT, UP0, 0x80, 0x8 ;  /* 0x000000000008781c */ /* 0x000fda0003f0f008 */
[----:B------:R-:W-:Y:S05]  /*0110*/  @!P0 EXIT ;  /* 0x000000000000894d */ /* 0x000fea0003800000 */
[----:B------:R-:W0:Y:S01]  /*0120*/  LDCU UR8, c[0x0][0x3a4] ;  /* 0x00007480ff0877ac */ /* 0x000e220008000800 */
[----:B------:R-:W-:Y:S01]  /*0130*/  IMAD.U32 R0, RZ, RZ, UR13 ;  /* 0x0000000dff007e24 */ /* 0x000fe2000f8e00ff */
[C---:B------:R-:W-:Y:S01]  /*0140*/  IADD3 R43, PT, PT, R45.reuse, -0x1, RZ ;  /* 0xffffffff2d2b7810 */ /* 0x040fe20007ffe0ff */
[----:B------:R-:W-:Y:S01]  /*0150*/  VIADD R5, R45, -UR13 ;  /* 0x8000000d2d057c36 */ /* 0x000fe20008000000 */
[----:B------:R-:W-:Y:S02]  /*0160*/  UIADD3 UR6, UPT, UPT, UR12, -0x1, URZ ;  /* 0xffffffff0c067890 */ /* 0x000fe4000fffe0ff */
[----:B------:R-:W-:Y:S01]  /*0170*/  UIADD3 UR7, UPT, UPT, UR13, -0x1, URZ ;  /* 0xffffffff0d077890 */ /* 0x000fe2000fffe0ff */
[----:B------:R-:W-:Y:S01]  /*0180*/  IADD3 R39, PT, PT, R0, UR4, R39 ;  /* 0x0000000400277c10 */ /* 0x000fe2000fffe027 */
[----:B------:R-:W-:Y:S01]  /*0190*/  UIADD3 UR5, UPT, UPT, -UR5, 0x1, URZ ;  /* 0x0000000105057890 */ /* 0x000fe2000fffe1ff */
[----:B------:R-:W-:Y:S01]  /*01a0*/  IADD3 R3, PT, PT, R43, -UR13, RZ ;  /* 0x8000000d2b037c10 */ /* 0x000fe2000fffe0ff */
[----:B------:R-:W1:Y:S01]  /*01b0*/  LDCU.64 UR10, c[0x0][0x358] ;  /* 0x00006b00ff0a77ac */ /* 0x000e620008000a00 */
[----:B------:R-:W-:-:S02]  /*01c0*/  ISETP.NE.AND P0, PT, R44, UR6, PT ;  /* 0x000000062c007c0c */ /* 0x000fc4000bf05270 */
[C---:B------:R-:W-:Y:S02]  /*01d0*/  ISETP.NE.AND P1, PT, R45.reuse, UR7, PT ;  /* 0x000000072d007c0c */ /* 0x040fe4000bf25270 */
[C---:B------:R-:W-:Y:S02]  /*01e0*/  ISETP.EQ.OR P0, PT, R44.reuse, RZ, !P0 ;  /* 0x000000ff2c00720c */ /* 0x040fe40004702670 */
[----:B------:R-:W-:Y:S01]  /*01f0*/  ISETP.EQ.OR P1, PT, R45, RZ, !P1 ;  /* 0x000000ff2d00720c */ /* 0x000fe20004f22670 */
[----:B0-----:R-:W-:Y:S01]  /*0200*/  IMAD.U32 R0, RZ, RZ, UR8 ;  /* 0x00000008ff007e24 */ /* 0x001fe2000f8e00ff */
[----:B------:R-:W-:Y:S01]  /*0210*/  IADD3 R19, PT, PT, R39, -0x1, RZ ;  /* 0xffffffff27137810 */ /* 0x000fe20007ffe0ff */
[----:B------:R-:W-:Y:S01]  /*0220*/  IMAD R42, R5, UR8, R44 ;  /* 0x00000008052a7c24 */ /* 0x000fe2000f8e022c */
[----:B------:R-:W-:Y:S01]  /*0230*/  ISETP.EQ.OR P3, PT, R45, UR7, P0 ;  /* 0x000000072d007c0c */ /* 0x000fe20008762670 */
[--C-:B------:R-:W-:Y:S01]  /*0240*/  IMAD R37, R39, UR8, R0.reuse ;  /* 0x0000000827257c24 */ /* 0x100fe2000f8e0200 */
[----:B------:R-:W-:Y:S01]  /*0250*/  ISETP.EQ.OR P4, PT, R44, UR6, P1 ;  /* 0x000000062c007c0c */ /* 0x000fe20008f82670 */
[----:B------:R-:W-:Y:S01]  /*0260*/  IMAD R5, R5, UR8, R0 ;  /* 0x0000000805057c24 */ /* 0x000fe2000f8e0200 */
[----:B------:R-:W-:-:S02]  /*0270*/  UIMAD UR9, UR13, UR8, URZ ;  /* 0x000000080d0972a4 */ /* 0x000fc4000f8e02ff */
[--C-:B------:R-:W-:Y:S01]  /*0280*/  IMAD R41, R45, UR8, R44.reuse ;  /* 0x000000082d297c24 */ /* 0x100fe2000f8e022c */
[C---:B------:R-:W-:Y:S01]  /*0290*/  IADD3 R37, PT, PT, R44.reuse, R37, RZ ;  /* 0x000000252c257210 */ /* 0x040fe20007ffe0ff */
[----:B------:R-:W-:Y:S02]  /*02a0*/  IMAD.IADD R36, R44, 0x1, R5 ;  /* 0x000000012c247824 */ /* 0x000fe400078e0205 */
[--C-:B------:R-:W-:Y:S02]  /*02b0*/  IMAD R43, R43, UR8, R44.reuse ;  /* 0x000000082b2b7c24 */ /* 0x100fe4000f8e022c */
[--C-:B------:R-:W-:Y:S02]  /*02c0*/  IMAD R40, R3, UR8, R44.reuse ;  /* 0x0000000803287c24 */ /* 0x100fe4000f8e022c */
[----:B------:R-:W-:Y:S02]  /*02d0*/  IMAD R39, R39, UR8, R44 ;  /* 0x0000000827277c24 */ /* 0x000fe4000f8e022c */
[----:B------:R-:W-:-:S02]  /*02e0*/  VIADD R38, R41, UR8 ;  /* 0x0000000829267c36 */ /* 0x000fc40008000000 */
[----:B------:R-:W-:Y:S01]  /*02f0*/  IMAD R19, R19, UR8, R44 ;  /* 0x0000000813137c24 */ /* 0x000fe2000f8e022c */
[----:B-1----:R-:W-:-:S06]  /*0300*/  UMOV UR8, 0x1 ;  /* 0x0000000100087882 */ /* 0x002fcc0000000000 */
.L_x_48:
[----:B0-----:R-:W0:Y:S01]  /*0310*/  LDC.64 R26, c[0x0][0x388] ;  /* 0x0000e200ff1a7b82 */ /* 0x001e220000000a00 */
[C---:B------:R-:W-:Y:S02]  /*0320*/  ISETP.EQ.OR P6, PT, R45.reuse, RZ, P0 ;  /* 0x000000ff2d00720c */ /* 0x040fe400007c2670 */
[----:B------:R-:W-:Y:S02]  /*0330*/  ISETP.NE.AND P5, PT, R45, RZ, PT ;  /* 0x000000ff2d00720c */ /* 0x000fe40003fa5270 */
[----:B------:R-:W-:Y:S02]  /*0340*/  ISETP.EQ.OR P2, PT, R44, RZ, P1 ;  /* 0x000000ff2c00720c */ /* 0x000fe40000f42670 */
[----:B------:R-:W-:Y:S01]  /*0350*/  IADD3 R3, PT, PT, R38, 0x1, RZ ;  /* 0x0000000126037810 */ /* 0x000fe20007ffe0ff */
[----:B------:R-:W1:Y:S01]  /*0360*/  LDC R23, c[0x0][0x3a4] ;  /* 0x0000e900ff177b82 */ /* 0x000e620000000800 */
[----:B0-----:R-:W-:-:S04]  /*0370*/  IMAD.WIDE R24, R43, 0x4, R26 ;  /* 0x000000042b187825 */ /* 0x001fc800078e021a */
[--C-:B------:R-:W-:Y:S01]  /*0380*/  IMAD.WIDE R20, R41, 0x4, R26.reuse ;  /* 0x0000000429147825 */ /* 0x100fe200078e021a */
[----:B------:R-:W2:Y:S04]  /*0390*/  @!P6 LDG.E R0, desc[UR10][R24.64+0x4] ;  /* 0x0000040a1800e981 */ /* 0x000ea8000c1e1900 */
[----:B------:R-:W2:Y:S04]  /*03a0*/  @!P6 LDG.E R5, desc[UR10][R24.64+-0x4] ;  /* 0xfffffc0a1805e981 */ /* 0x000ea8000c1e1900 */
[----:B------:R-:W3:Y:S04]  /*03b0*/  @P5 LDG.E R6, desc[UR10][R24.64] ;  /* 0x0000000a18065981 */ /* 0x000ee8000c1e1900 */
[----:B------:R-:W3:Y:S01]  /*03c0*/  @P5 LDG.E R7, desc[UR10][R20.64] ;  /* 0x0000000a14075981 */ /* 0x000ee2000c1e1900 */
[----:B------:R-:W-:-:S03]  /*03d0*/  IMAD.WIDE R2, R3, 0x4, R26 ;  /* 0x0000000403027825 */ /* 0x000fc600078e021a */
[----:B------:R-:W4:Y:S04]  /*03e0*/  @!P2 LDG.E R9, desc[UR10][R24.64+-0x4] ;  /* 0xfffffc0a1809a981 */ /* 0x000f28000c1e1900 */
[----:B------:R-:W4:Y:S01]  /*03f0*/  @!P2 LDG.E R4, desc[UR10][R2.64+-0x8] ;  /* 0xfffff80a0204a981 */ /* 0x000f22000c1e1900 */
[----:B------:R-:W-:Y:S01]  /*0400*/  UIADD3 UR4, UPT, UPT, UR5, -0x1, URZ ;  /* 0xffffffff05047890 */ /* 0x000fe2000fffe0ff */
[----:B------:R-:W-:Y:S01]  /*0410*/  CS2R R16, SRZ ;  /* 0x0000000000107805 */ /* 0x000fe2000001ff00 */
[----:B------:R-:W-:Y:S02]  /*0420*/  IMAD.MOV.U32 R49, RZ, RZ, RZ ;  /* 0x000000ffff317224 */ /* 0x000fe400078e00ff */
[----:B------:R-:W-:Y:S01]  /*0430*/  IMAD.MOV.U32 R18, RZ, RZ, RZ ;  /* 0x000000ffff127224 */ /* 0x000fe200078e00ff */
[----:B------:R-:W-:Y:S01]  /*0440*/  UISETP.NE.AND UP0, UPT, UR4, -0x1, UPT ;  /* 0xffffffff0400788c */ /* 0x000fe2000bf05270 */
[----:B-1----:R-:W-:Y:S01]  /*0450*/  IMAD.WIDE R22, R23, 0x4, R20 ;  /* 0x0000000417167825 */ /* 0x002fe200078e0214 */
[----:B------:R-:W-:-:S02]  /*0460*/  CS2R R14, SRZ ;  /* 0x00000000000e7805 */ /* 0x000fc4000001ff00 */
[----:B------:R-:W-:Y:S01]  /*0470*/  CS2R R12, SRZ ;  /* 0x00000000000c7805 */ /* 0x000fe2000001ff00 */
[----:B------:R-:W5:Y:S01]  /*0480*/  @!P4 LDG.E R2, desc[UR10][R2.64] ;  /* 0x0000000a0202c981 */ /* 0x000f62000c1e1900 */
[----:B------:R-:W-:Y:S02]  /*0490*/  IMAD.MOV.U32 R32, RZ, RZ, RZ ;  /* 0x000000ffff207224 */ /* 0x000fe400078e00ff */
[----:B------:R-:W-:Y:S01]  /*04a0*/  IMAD.MOV.U32 R52, RZ, RZ, RZ ;  /* 0x000000ffff347224 */ /* 0x000fe200078e00ff */
[----:B------:R-:W5:Y:S04]  /*04b0*/  @!P1 LDG.E R48, desc[UR10][R24.64] ;  /* 0x0000000a18309981 */ /* 0x000f68000c1e1900 */
[----:B------:R-:W5:Y:S04]  /*04c0*/  @!P3 LDG.E R50, desc[UR10][R22.64+-0x4] ;  /* 0xfffffc0a1632b981 */ /* 0x000f68000c1e1900 */
[----:B------:R-:W5:Y:S01]  /*04d0*/  @!P0 LDG.E R3, desc[UR10][R20.64+0x4] ;  /* 0x0000040a14038981 */ /* 0x000f62000c1e1900 */
[----:B--2---:R-:W-:Y:S01]  /*04e0*/  @!P6 FADD R0, R0, -R5 ;  /* 0x800000050000e221 */ /* 0x004fe20000000000 */
[----:B------:R-:W-:-:S03]  /*04f0*/  MOV R5, UR4 ;  /* 0x0000000400057c02 */ /* 0x000fc60008000f00 */
[----:B------:R-:W-:Y:S01]  /*0500*/  @!P6 FMUL R49, R0, 0.5 ;  /* 0x3f0000000031e820 */ /* 0x000fe20000400000 */
[----:B------:R-:W-:Y:S01]  /*0510*/  ISETP.EQ.OR P6, PT, R5, -0x1, P0 ;  /* 0xffffffff0500780c */ /* 0x000fe200007c2670 */
[----:B---3--:R-:W-:Y:S01]  /*0520*/  @P5 FADD R17, R6, -R7 ;  /* 0x8000000706115221 */ /* 0x008fe20000000000 */
[----:B------:R-:W-:Y:S01]  /*0530*/  ISETP.NE.AND P5, PT, R45, UR7, PT ;  /* 0x000000072d007c0c */ /* 0x000fe2000bfa5270 */
[----:B------:R-:W-:-:S04]  /*0540*/  IMAD.WIDE R6, R39, 0x4, R26 ;  /* 0x0000000427067825 */ /* 0x000fc800078e021a */
[----:B----4-:R-:W-:-:S06]  /*0550*/  @!P2 FADD R4, R9, -R4 ;  /* 0x800000040904a221 */ /* 0x010fcc0000000000 */
[----:B------:R-:W2:Y:S04]  /*0560*/  @!P6 LDG.E R0, desc[UR10][R6.64+0x4] ;  /* 0x0000040a0600e981 */ /* 0x000ea8000c1e1900 */
[----:B------:R-:W3:Y:S01]  /*0570*/  @P5 LDG.E R8, desc[UR10][R20.64] ;  /* 0x0000000a14085981 */ /* 0x000ee2000c1e1900 */
[----:B------:R-:W-:-:S03]  /*0580*/  @!P2 FMUL R18, R4, 0.5 ;  /* 0x3f0000000412a820 */ /* 0x000fc60000400000 */
[----:B------:R-:W3:Y:S04]  /*0590*/  @P5 LDG.E R11, desc[UR10][R22.64] ;  /* 0x0000000a160b5981 */ /* 0x000ee8000c1e1900 */
[----:B------:R-:W2:Y:S01]  /*05a0*/  @!P6 LDG.E R5, desc[UR10][R6.64+-0x4] ;  /* 0xfffffc0a0605e981 */ /* 0x000ea2000c1e1900 */
[----:B------:R-:W-:-:S13]  /*05b0*/  PLOP3.LUT P2, PT, PT, PT, UP0, 0x80, 0x8 ;  /* 0x000000000008781c */ /* 0x000fda0003f4f008 */
[----:B------:R-:W4:Y:S04]  /*05c0*/  @P2 LDG.E R4, desc[UR10][R6.64] ;  /* 0x0000000a06042981 */ /* 0x000f28000c1e1900 */
[----:B------:R-:W4:Y:S01]  /*05d0*/  @P2 LDG.E R9, desc[UR10][R20.64] ;  /* 0x0000000a14092981 */ /* 0x000f22000c1e1900 */
[----:B------:R-:W-:Y:S01]  /*05e0*/  UISETP.EQ.OR UP0, UPT, UR8, 0x1, !UP0 ;  /* 0x000000010800788c */ /* 0x000fe2000c702670 */
[----:B---3--:R-:W-:-:S05]  /*05f0*/  @P5 FADD R15, -R11, R8 ;  /* 0x000000080b0f5221 */ /* 0x008fca0000000100 */
[----:B------:R-:W-:Y:S01]  /*0600*/  PLOP3.LUT P5, PT, PT, PT, UP0, 0x80, 0x8 ;  /* 0x000000000008781c */ /* 0x000fe20003faf008 */
[----:B--2---:R-:W-:-:S04]  /*0610*/  @!P6 FADD R0, R0, -R5 ;  /* 0x800000050000e221 */ /* 0x004fc80000000000 */
[----:B------:R-:W-:Y:S01]  /*0620*/  @!P6 FMUL R16, R0, 0.5 ;  /* 0x3f0000000010e820 */ /* 0x000fe20000400000 */
[----:B------:R-:W-:Y:S01]  /*0630*/  ISETP.EQ.OR P6, PT, R44, UR6, P5 ;  /* 0x000000062c007c0c */ /* 0x000fe2000afc2670 */
[----:B------:R-:W-:Y:S01]  /*0640*/  UISETP.NE.AND UP0, UPT, UR8, 0x1, UPT ;  /* 0x000000010800788c */ /* 0x000fe2000bf05270 */
[----:B------:R-:W-:-:S05]  /*0650*/  MOV R5, UR9 ;  /* 0x0000000900057c02 */ /* 0x000fca0008000f00 */
[----:B------:R0:W2:Y:S01]  /*0660*/  @!P5 LDG.E R7, desc[UR10][R6.64] ;  /* 0x0000000a0607d981 */ /* 0x0000a2000c1e1900 */
[----:B----4-:R-:W-:-:S05]  /*0670*/  @P2 FADD R13, R4, -R9 ;  /* 0x80000009040d2221 */ /* 0x010fca0000000000 */
[----:B------:R-:W-:Y:S01]  /*0680*/  @!P6 IMAD.WIDE R8, R5, 0x4, R20 ;  /* 0x000000040508e825 */ /* 0x000fe200078e0214 */
[----:B------:R-:W-:-:S03]  /*0690*/  PLOP3.LUT P2, PT, PT, PT, UP0, 0x80, 0x8 ;  /* 0x000000000008781c */ /* 0x000fc60003f4f008 */
[----:B------:R-:W-:Y:S02]  /*06a0*/  IMAD.WIDE R4, R42, 0x4, R26 ;  /* 0x000000042a047825 */ /* 0x000fe400078e021a */
[----:B------:R-:W3:Y:S04]  /*06b0*/  @!P6 LDG.E R8, desc[UR10][R8.64+0x4] ;  /* 0x0000040a0808e981 */ /* 0x000ee8000c1e1900 */
[----:B------:R-:W3:Y:S04]  /*06c0*/  @!P6 LDG.E R11, desc[UR10][R4.64+0x4] ;  /* 0x0000040a040be981 */ /* 0x000ee8000c1e1900 */
[----:B------:R-:W4:Y:S04]  /*06d0*/  @P2 LDG.E R10, desc[UR10][R20.64] ;  /* 0x0000000a140a2981 */ /* 0x000f28000c1e1900 */
[----:B------:R-:W4:Y:S01]  /*06e0*/  @P2 LDG.E R29, desc[UR10][R4.64] ;  /* 0x0000000a041d2981 */ /* 0x000f22000c1e1900 */
[----:B---3--:R-:W-:Y:S01]  /*06f0*/  @!P6 FADD R0, -R11, R8 ;  /* 0x000000080b00e221 */ /* 0x008fe20000000100 */
[----:B------:R-:W-:-:S03]  /*0700*/  HFMA2 R11, -RZ, RZ, 0, 0 ;  /* 0x00000000ff0b7431 */ /* 0x000fc600000001ff */
[----:B------:R-:W-:Y:S01]  /*0710*/  @!P6 FMUL R32, R0, 0.5 ;  /* 0x3f0000000020e820 */ /* 0x000fe20000400000 */
[----:B------:R-:W-:Y:S01]  /*0720*/  IMAD.U32 R0, RZ, RZ, UR8 ;  /* 0x00000008ff007e24 */ /* 0x000fe2000f8e00ff */
[----:B------:R-:W-:Y:S01]  /*0730*/  ISETP.EQ.OR P6, PT, R44, RZ, P5 ;  /* 0x000000ff2c00720c */ /* 0x000fe20002fc2670 */
[----:B----4-:R-:W-:-:S03]  /*0740*/  @P2 FADD R11, -R29, R10 ;  /* 0x0000000a1d0b2221 */ /* 0x010fc60000000100 */
[----:B------:R-:W-:-:S09]  /*0750*/  ISETP.EQ.OR P2, PT, R0, 0x1, P0 ;  /* 0x000000010000780c */ /* 0x000fd20000742670 */
[----:B------:R-:W-:Y:S01]  /*0760*/  @!P6 IADD3 R9, PT, PT, R39, -0x1, RZ ;  /* 0xffffffff2709e810 */ /* 0x000fe20007ffe0ff */
[----:B------:R-:W3:Y:S04]  /*0770*/  @!P6 LDG.E R31, desc[UR10][R4.64+-0x4] ;  /* 0xfffffc0a041fe981 */ /* 0x000ee8000c1e1900 */
[----:B------:R-:W4:Y:S04]  /*0780*/  @!P2 LDG.E R0, desc[UR10][R4.64+0x4] ;  /* 0x0000040a0400a981 */ /* 0x000f28000c1e1900 */
[----:B------:R-:W4:Y:S01]  /*0790*/  @!P2 LDG.E R29, desc[UR10][R4.64+-0x4] ;  /* 0xfffffc0a041da981 */ /* 0x000f22000c1e1900 */
[----:B------:R-:W-:-:S06]  /*07a0*/  @!P6 IMAD.WIDE R8, R9, 0x4, R26 ;  /* 0x000000040908e825 */ /* 0x000fcc00078e021a */
[----:B------:R-:W3:Y:S01]  /*07b0*/  @!P6 LDG.E R8, desc[UR10][R8.64] ;  /* 0x0000000a0808e981 */ /* 0x000ee2000c1e1900 */
[----:B------:R-:W-:-:S03]  /*07c0*/  IMAD.U32 R10, RZ, RZ, UR8 ;  /* 0x00000008ff0a7e24 */ /* 0x000fc6000f8e00ff */
[----:B------:R-:W2:Y:S01]  /*07d0*/  @!P5 LDG.E R4, desc[UR10][R4.64] ;  /* 0x0000000a0404d981 */ /* 0x000ea2000c1e1900 */
[----:B----4-:R-:W-:-:S04]  /*07e0*/  @!P2 FADD R0, R0, -R29 ;  /* 0x8000001d0000a221 */ /* 0x010fc80000000000 */
[----:B------:R-:W-:Y:S01]  /*07f0*/  @!P2 FMUL R14, R0, 0.5 ;  /* 0x3f000000000ea820 */ /* 0x000fe20000400000 */
[----:B------:R-:W-:Y:S01]  /*0800*/  ISETP.EQ.OR P2, PT, R10, 0x1, P1 ;  /* 0x000000010a00780c */ /* 0x000fe20000f42670 */
[----:B---3--:R-:W-:-:S04]  /*0810*/  @!P6 FADD R0, -R31, R8 ;  /* 0x000000081f00e221 */ /* 0x008fc80000000100 */
[----:B------:R-:W-:Y:S01]  /*0820*/  @!P6 FMUL R12, R0, 0.5 ;  /* 0x3f000000000ce820 */ /* 0x000fe20000400000 */
[----:B------:R-:W-:Y:S01]  /*0830*/  ISETP.EQ.OR P6, PT, R45, RZ, P5 ;  /* 0x000000ff2d00720c */ /* 0x000fe20002fc2670 */
[----:B------:R-:W-:-:S06]  /*0840*/  IMAD.WIDE R28, R40, 0x4, R26 ;  /* 0x00000004281c7825 */ /* 0x000fcc00078e021a */
[--C-:B------:R-:W-:Y:S01]  /*0850*/  @!P2 IMAD.WIDE R30, R36, 0x4, R26.reuse ;  /* 0x00000004241ea825 */ /* 0x100fe200078e021a */
[----:B------:R-:W3:Y:S05]  /*0860*/  @!P2 LDG.E R0, desc[UR10][R28.64] ;  /* 0x0000000a1c00a981 */ /* 0x000eea000c1e1900 */
[----:B------:R-:W3:Y:S01]  /*0870*/  @!P2 LDG.E R31, desc[UR10][R30.64] ;  /* 0x0000000a1e1fa981 */ /* 0x000ee2000c1e1900 */
[----:B------:R-:W-:-:S03]  /*0880*/  @!P6 IMAD.WIDE R8, R19, 0x4, R26 ;  /* 0x000000041308e825 */ /* 0x000fc600078e021a */
[----:B------:R-:W4:Y:S04]  /*0890*/  @!P6 LDG.E R33, desc[UR10][R28.64] ;  /* 0x0000000a1c21e981 */ /* 0x000f28000c1e1900 */
[----:B------:R-:W4:Y:S01]  /*08a0*/  @!P6 LDG.E R8, desc[UR10][R8.64] ;  /* 0x0000000a0808e981 */ /* 0x000f22000c1e1900 */
[----:B------:R-:W-:Y:S01]  /*08b0*/  MOV R10, RZ ;  /* 0x000000ff000a7202 */ /* 0x000fe20000000f00 */
[----:B---3--:R-:W-:-:S04]  /*08c0*/  @!P2 FADD R0, R0, -R31 ;  /* 0x8000001f0000a221 */ /* 0x008fc80000000000 */
[----:B------:R-:W-:Y:S01]  /*08d0*/  @!P2 FMUL R10, R0, 0.5 ;  /* 0x3f000000000aa820 */ /* 0x000fe20000400000 */
[----:B------:R-:W-:Y:S01]  /*08e0*/  ISETP.NE.AND P2, PT, R44, RZ, PT ;  /* 0x000000ff2c00720c */ /* 0x000fe20003f45270 */
[----:B----4-:R-:W-:-:S04]  /*08f0*/  @!P6 FADD R33, R8, -R33 ;  /* 0x800000210821e221 */ /* 0x010fc80000000000 */
[----:B------:R-:W-:Y:S01]  /*0900*/  @!P6 FMUL R52, R33, 0.5 ;  /* 0x3f0000002134e820 */ /* 0x000fe20000400000 */
[----:B------:R-:W-:-:S07]  /*0910*/  ISETP.NE.AND P6, PT, R44, UR6, PT ;  /* 0x000000062c007c0c */ /* 0x000fce000bfc5270 */
[----:B------:R-:W3:Y:S04]  /*0920*/  @P2 LDG.E R28, desc[UR10][R20.64] ;  /* 0x0000000a141c2981 */ /* 0x000ee8000c1e1900 */
[----:B------:R-:W3:Y:S04]  /*0930*/  @P2 LDG.E R9, desc[UR10][R20.64+-0x4] ;  /* 0xfffffc0a14092981 */ /* 0x000ee8000c1e1900 */
[----:B------:R-:W4:Y:S04]  /*0940*/  @P6 LDG.E R31, desc[UR10][R20.64+0x4] ;  /* 0x0000040a141f6981 */ /* 0x000f28000c1e1900 */
[----:B------:R-:W4:Y:S01]  /*0950*/  @P6 LDG.E R0, desc[UR10][R20.64] ;  /* 0x0000000a14006981 */ /* 0x000f22000c1e1900 */
[----:B------:R-:W-:Y:S01]  /*0960*/  HFMA2 R8, -RZ, RZ, 0, 0 ;  /* 0x00000000ff087431 */ /* 0x000fe200000001ff */
[----:B------:R-:W-:Y:S01]  /*0970*/  MOV R29, UR4 ;  /* 0x00000004001d7c02 */ /* 0x000fe20008000f00 */
[----:B------:R-:W-:Y:S01]  /*0980*/  IMAD.MOV.U32 R30, RZ, RZ, RZ ;  /* 0x000000ffff1e7224 */ /* 0x000fe200078e00ff */
[----:B------:R-:W5:Y:S01]  /*0990*/  @!P3 LDG.E R33, desc[UR10][R22.64+0x4] ;  /* 0x0000040a1621b981 */ /* 0x000f62000c1e1900 */
[----:B---3--:R-:W-:Y:S01]  /*09a0*/  @P2 FADD R8, -R9, R28 ;  /* 0x0000001c09082221 */ /* 0x008fe20000000100 */
[----:B------:R-:W-:-:S02]  /*09b0*/  ISETP.EQ.OR P2, PT, R29, -0x1, P1 ;  /* 0xffffffff1d00780c */ /* 0x000fc40000f42670 */
[----:B------:R-:W3:Y:S01]  /*09c0*/  @!P4 LDG.E R9, desc[UR10][R24.64+0x4] ;  /* 0x0000040a1809c981 */ /* 0x000ee2000c1e1900 */
[----:B----4-:R-:W-:Y:S01]  /*09d0*/  @P6 FADD R30, R31, -R0 ;  /* 0x800000001f1e6221 */ /* 0x010fe20000000000 */
[C---:B------:R-:W-:Y:S02]  /*09e0*/  FSETP.GEU.AND P6, PT, R8.reuse, RZ, PT ;  /* 0x000000ff0800720b */ /* 0x040fe40003fce000 */
[----:B------:R1:W4:Y:S02]  /*09f0*/  @!P1 LDG.E R31, desc[UR10][R22.64] ;  /* 0x0000000a161f9981 */ /* 0x000324000c1e1900 */
[----:B------:R-:W-:-:S05]  /*0a00*/  FSEL R0, -R8, RZ, !P6 ;  /* 0x000000ff08007208 */ /* 0x000fca0007000100 */
[--C-:B------:R-:W-:Y:S01]  /*0a10*/  @!P2 IMAD.WIDE R34, R19, 0x4, R26.reuse ;  /* 0x000000041322a825 */ /* 0x100fe200078e021a */
[----:B------:R-:W-:Y:S01]  /*0a20*/  ISETP.EQ.OR P6, PT, R45, UR7, P5 ;  /* 0x000000072d007c0c */ /* 0x000fe2000afc2670 */
[----:B------:R-:W4:Y:S02]  /*0a30*/  @!P0 LDG.E R25, desc[UR10][R20.64+-0x4] ;  /* 0xfffffc0a14198981 */ /* 0x000f24000c1e1900 */
[C-C-:B------:R-:W-:Y:S02]  /*0a40*/  @!P2 IMAD.WIDE R28, R37.reuse, 0x4, R26.reuse ;  /* 0x00000004251ca825 */ /* 0x140fe400078e021a */
[----:B------:R-:W4:Y:S04]  /*0a50*/  @!P2 LDG.E R34, desc[UR10][R34.64] ;  /* 0x0000000a2222a981 */ /* 0x000f28000c1e1900 */
[----:B------:R-:W4:Y:S04]  /*0a60*/  @!P2 LDG.E R29, desc[UR10][R28.64] ;  /* 0x0000000a1c1da981 */ /* 0x000f28000c1e1900 */
[----:B------:R-:W-:-:S04]  /*0a70*/  @!P6 IMAD.WIDE R46, R37, 0x4, R26 ;  /* 0x00000004252ee825 */ /* 0x000fc800078e021a */
[----:B------:R-:W-:Y:S02]  /*0a80*/  @!P6 IMAD.WIDE R26, R36, 0x4, R26 ;  /* 0x00000004241ae825 */ /* 0x000fe400078e021a */
[----:B------:R-:W4:Y:S04]  /*0a90*/  @!P6 LDG.E R46, desc[UR10][R46.64] ;  /* 0x0000000a2e2ee981 */ /* 0x000f28000c1e1900 */
[----:B------:R-:W4:Y:S01]  /*0aa0*/  @!P6 LDG.E R27, desc[UR10][R26.64] ;  /* 0x0000000a1a1be981 */ /* 0x000f22000c1e1900 */
[----:B0-----:R-:W-:Y:S01]  /*0ab0*/  FMNMX R6, RZ, R30, !PT ;  /* 0x0000001eff067209 */ /* 0x001fe20007800000 */
[----:B-1----:R-:W-:Y:S01]  /*0ac0*/  FMUL R23, R0, R0 ;  /* 0x0000000000177220 */ /* 0x002fe20000400000 */
[----:B------:R-:W-:-:S03]  /*0ad0*/  IMAD.MOV.U32 R24, RZ, RZ, RZ ;  /* 0x000000ffff187224 */ /* 0x000fc600078e00ff */
[----:B------:R-:W-:Y:S01]  /*0ae0*/  FFMA R0, R6, R6, R23 ;  /* 0x0000000606007223 */ /* 0x000fe20000000017 */
[----:B------:R-:W-:-:S03]  /*0af0*/  IMAD.MOV.U32 R6, RZ, RZ, RZ ;  /* 0x000000ffff067224 */ /* 0x000fc600078e00ff */
[----:B------:R0:W1:Y:S01]  /*0b00*/  MUFU.RSQ R23, R0 ;  /* 0x0000000000177308 */ /* 0x0000620000001400 */
[----:B-----5:R-:W-:Y:S01]  /*0b10*/  @!P3 FADD R33, R33, -R50 ;  /* 0x800000322121b221 */ /* 0x020fe20000000000 */
[----:B--2---:R-:W-:Y:S01]  /*0b20*/  @!P5 FADD R22, R7, -R4 ;  /* 0x800000040716d221 */ /* 0x004fe20000000000 */
[----:B------:R-:W-:Y:S01]  /*0b30*/  BSSY.RECONVERGENT B0, `(.L_x_0) ;  /* 0x000001c000007945 */ /* 0x000fe20003800200 */
[----:B------:R-:W-:Y:S01]  /*0b40*/  CS2R R4, SRZ ;  /* 0x0000000000047805 */ /* 0x000fe2000001ff00 */
[----:B------:R-:W-:Y:S02]  /*0b50*/  IMAD.MOV.U32 R7, RZ, RZ, RZ ;  /* 0x000000ffff077224 */ /* 0x000fe400078e00ff */
[----:B------:R-:W-:Y:S01]  /*0b60*/  @!P3 FMUL R7, R33, 0.5 ;  /* 0x3f0000002107b820 */ /* 0x000fe20000400000 */
[----:B------:R-:W-:Y:S01]  /*0b70*/  @!P5 FMUL R5, R22, 0.5 ;  /* 0x3f0000001605d820 */ /* 0x000fe20000400000 */
[----:B---3--:R-:W-:-:S04]  /*0b80*/  @!P4 FADD R2, R9, -R2 ;  /* 0x800000020902c221 */ /* 0x008fc80000000000 */
[----:B------:R-:W-:Y:S01]  /*0b90*/  @!P4 FMUL R24, R2, 0.5 ;  /* 0x3f0000000218c820 */ /* 0x000fe20000400000 */
[----:B------:R-:W-:Y:S01]  /*0ba0*/  IADD3 R2, PT, PT, R0, -0xd000000, RZ ;  /* 0xf300000000027810 */ /* 0x000fe20007ffe0ff */
[----:B----4-:R-:W-:-:S04]  /*0bb0*/  @!P2 FADD R29, R34, -R29 ;  /* 0x8000001d221da221 */ /* 0x010fc80000000000 */
[----:B------:R-:W-:Y:S01]  /*0bc0*/  @!P2 FMUL R6, R29, 0.5 ;  /* 0x3f0000001d06a820 */ /* 0x000fe20000400000 */
[----:B------:R-:W-:Y:S01]  /*0bd0*/  ISETP.GT.U32.AND P2, PT, R2, 0x727fffff, PT ;  /* 0x727fffff0200780c */ /* 0x000fe20003f44070 */
[----:B------:R-:W-:Y:S02]  /*0be0*/  HFMA2 R2, -RZ, RZ, 0, 0 ;  /* 0x00000000ff027431 */ /* 0x000fe400000001ff */
[----:B------:R-:W-:Y:S01]  /*0bf0*/  @!P1 FADD R31, R48, -R31 ;  /* 0x8000001f301f9221 */ /* 0x000fe20000000000 */
[----:B------:R-:W-:Y:S01]  /*0c00*/  @!P0 FADD R3, R3, -R25 ;  /* 0x8000001903038221 */ /* 0x000fe20000000000 */
[----:B------:R-:W-:Y:S01]  /*0c10*/  MOV R9, RZ ;  /* 0x000000ff00097202 */ /* 0x000fe20000000f00 */
[----:B------:R-:W-:Y:S01]  /*0c20*/  @!P6 FADD R27, R46, -R27 ;  /* 0x8000001b2e1be221 */ /* 0x000fe20000000000 */
[----:B------:R-:W-:Y:S01]  /*0c30*/  @!P1 FMUL R9, R31, 0.5 ;  /* 0x3f0000001f099820 */ /* 0x000fe20000400000 */
[----:B------:R-:W-:Y:S02]  /*0c40*/  @!P0 FMUL R2, R3, 0.5 ;  /* 0x3f00000003028820 */ /* 0x000fe40000400000 */
[----:B------:R-:W-:-:S03]  /*0c50*/  @!P6 FMUL R4, R27, 0.5 ;  /* 0x3f0000001b04e820 */ /* 0x000fc60000400000 */
[----:B01----:R-:W-:Y:S05]  /*0c60*/  @!P2 BRA `(.L_x_1) ;  /* 0x000000000010a947 */ /* 0x003fea0003800000 */
[----:B------:R-:W-:-:S07]  /*0c70*/  MOV R29, 0xc90 ;  /* 0x00000c90001d7802 */ /* 0x000fce0000000f00 */
[----:B------:R-:W-:Y:S05]  /*0c80*/  CALL.REL.NOINC `($__internal_2_$__cuda_sm20_sqrt_rn_f32_slowpath) ;  /* 0x0000002800507944 */ /* 0x000fea0003c00000 */
[----:B------:R-:W-:Y:S01]  /*0c90*/  IMAD.MOV.U32 R3, RZ, RZ, R0 ;  /* 0x000000ffff037224 */ /* 0x000fe200078e0000 */
[----:B------:R-:W-:Y:S06]  /*0ca0*/  BRA `(.L_x_2) ;  /* 0x0000000000107947 */ /* 0x000fec0003800000 */
.L_x_1:
[----:B------:R-:W-:Y:S01]  /*0cb0*/  FMUL.FTZ R3, R0, R23 ;  /* 0x0000001700037220 */ /* 0x000fe20000410000 */
[----:B------:R-:W-:-:S03]  /*0cc0*/  FMUL.FTZ R22, R23, 0.5 ;  /* 0x3f00000017167820 */ /* 0x000fc60000410000 */
[----:B------:R-:W-:-:S04]  /*0cd0*/  FFMA R0, -R3, R3, R0 ;  /* 0x0000000303007223 */ /* 0x000fc80000000100 */
[----:B------:R-:W-:-:S07]  /*0ce0*/  FFMA R3, R0, R22, R3 ;  /* 0x0000001600037223 */ /* 0x000fce0000000003 */
.L_x_2:
[----:B------:R-:W-:Y:S05]  /*0cf0*/  BSYNC.RECONVERGENT B0 ;  /* 0x0000000000007941 */ /* 0x000fea0003800200 */
.L_x_0:
[C---:B------:R-:W-:Y:S01]  /*0d00*/  FSETP.GEU.AND P2, PT, R15.reuse, RZ, PT ;  /* 0x000000ff0f00720b */ /* 0x040fe20003f4e000 */
[----:B------:R-:W-:Y:S01]  /*0d10*/  BSSY.RECONVERGENT B0, `(.L_x_3) ;  /* 0x0000011000007945 */ /* 0x000fe20003800200 */
[----:B------:R-:W-:Y:S02]  /*0d20*/  FMNMX R0, RZ, R17, !PT ;  /* 0x00000011ff007209 */ /* 0x000fe40007800000 */
[----:B------:R-:W-:-:S05]  /*0d30*/  FSEL R22, -R15, RZ, !P2 ;  /* 0x000000ff0f167208 */ /* 0x000fca0005000100 */
[----:B------:R-:W-:-:S04]  /*0d40*/  FMUL R23, R22, R22 ;  /* 0x0000001616177220 */ /* 0x000fc80000400000 */
[----:B------:R-:W-:-:S04]  /*0d50*/  FFMA R23, R0, R0, R23 ;  /* 0x0000000000177223 */ /* 0x000fc80000000017 */
[----:B------:R0:W1:Y:S01]  /*0d60*/  MUFU.RSQ R22, R23 ;  /* 0x0000001700167308 */ /* 0x0000620000001400 */
[----:B------:R-:W-:-:S04]  /*0d70*/  IADD3 R0, PT, PT, R23, -0xd000000, RZ ;  /* 0xf300000017007810 */ /* 0x000fc80007ffe0ff */
[----:B------:R-:W-:-:S13]  /*0d80*/  ISETP.GT.U32.AND P2, PT, R0, 0x727fffff, PT ;  /* 0x727fffff0000780c */ /* 0x000fda0003f44070 */
[----:B01----:R-:W-:Y:S05]  /*0d90*/  @!P2 BRA `(.L_x_4) ;  /* 0x000000000010a947 */ /* 0x003fea0003800000 */
[----:B------:R-:W-:Y:S01]  /*0da0*/  IMAD.MOV.U32 R0, RZ, RZ, R23 ;  /* 0x000000ffff007224 */ /* 0x000fe200078e0017 */
[----:B------:R-:W-:-:S07]  /*0db0*/  MOV R29, 0xdd0 ;  /* 0x00000dd0001d7802 */ /* 0x000fce0000000f00 */
[----:B------:R-:W-:Y:S05]  /*0dc0*/  CALL.REL.NOINC `($__internal_2_$__cuda_sm20_sqrt_rn_f32_slowpath) ;  /* 0x0000002800007944 */ /* 0x000fea0003c00000 */
[----:B------:R-:W-:Y:S05]  /*0dd0*/  BRA `(.L_x_5) ;  /* 0x0000000000107947 */ /* 0x000fea0003800000 */
.L_x_4:
[----:B------:R-:W-:Y:S01]  /*0de0*/  FMUL.FTZ R0, R23, R22 ;  /* 0x0000001617007220 */ /* 0x000fe20000410000 */
[----:B------:R-:W-:-:S03]  /*0df0*/  FMUL.FTZ R22, R22, 0.5 ;  /* 0x3f00000016167820 */ /* 0x000fc60000410000 */
[----:B------:R-:W-:-:S04]  /*0e00*/  FFMA R23, -R0, R0, R23 ;  /* 0x0000000000177223 */ /* 0x000fc80000000117 */
[----:B------:R-:W-:-:S07]  /*0e10*/  FFMA R0, R23, R22, R0 ;  /* 0x0000001617007223 */ /* 0x000fce0000000000 */
.L_x_5:
[----:B------:R-:W-:Y:S05]  /*0e20*/  BSYNC.RECONVERGENT B0 ;  /* 0x0000000000007941 */ /* 0x000fea0003800200 */
.L_x_3:
[C---:B------:R-:W-:Y:S01]  /*0e30*/  FSETP.GEU.AND P2, PT, R11.reuse, RZ, PT ;  /* 0x000000ff0b00720b */ /* 0x040fe20003f4e000 */
[----:B------:R-:W-:Y:S01]  /*0e40*/  FMUL R0, R0, R0 ;  /* 0x0000000000007220 */ /* 0x000fe20000400000 */
[----:B------:R-:W-:Y:S01]  /*0e50*/  FMNMX R22, RZ, R13, !PT ;  /* 0x0000000dff167209 */ /* 0x000fe20007800000 */
[----:B------:R-:W-:Y:S01]  /*0e60*/  BSSY.RECONVERGENT B0, `(.L_x_6) ;  /* 0x0000011000007945 */ /* 0x000fe20003800200 */
[----:B------:R-:W-:Y:S01]  /*0e70*/  FSEL R23, -R11, RZ, !P2 ;  /* 0x000000ff0b177208 */ /* 0x000fe20005000100 */
[----:B------:R-:W-:-:S04]  /*0e80*/  FFMA R3, R3, R3, R0 ;  /* 0x0000000303037223 */ /* 0x000fc80000000000 */
        /* <DEDUP_REMOVED lines=10> */
.L_x_7:
[----:B------:R-:W-:Y:S01]  /*0f30*/  FMUL.FTZ R0, R23, R22 ;  /* 0x0000001617007220 */ /* 0x000fe20000410000 */
[----:B------:R-:W-:-:S03]  /*0f40*/  FMUL.FTZ R22, R22, 0.5 ;  /* 0x3f00000016167820 */ /* 0x000fc60000410000 */
[----:B------:R-:W-:-:S04]  /*0f50*/  FFMA R23, -R0, R0, R23 ;  /* 0x0000000000177223 */ /* 0x000fc80000000117 */
[----:B------:R-:W-:-:S07]  /*0f60*/  FFMA R0, R23, R22, R0 ;  /* 0x0000001617007223 */ /* 0x000fce0000000000 */
.L_x_8:
[----:B------:R-:W-:Y:S05]  /*0f70*/  BSYNC.RECONVERGENT B0 ;  /* 0x0000000000007941 */ /* 0x000fea0003800200 */
.L_x_6:
[----:B------:R-:W-:Y:S01]  /*0f80*/  FFMA R0, R0, R0, R3 ;  /* 0x0000000000007223 */ /* 0x000fe20000000003 */
[----:B------:R-:W-:Y:S03]  /*0f90*/  BSSY.RECONVERGENT B0, `(.L_x_9) ;  /* 0x000000d000007945 */ /* 0x000fe60003800200 */
[----:B------:R0:W1:Y:S01]  /*0fa0*/  MUFU.RSQ R23, R0 ;  /* 0x0000000000177308 */ /* 0x0000620000001400 */
[----:B------:R-:W-:-:S04]  /*0fb0*/  IADD3 R3, PT, PT, R0, -0xd000000, RZ ;  /* 0xf300000000037810 */ /* 0x000fc80007ffe0ff */
[----:B------:R-:W-:-:S13]  /*0fc0*/  ISETP.GT.U32.AND P2, PT, R3, 0x727fffff, PT ;  /* 0x727fffff0300780c */ /* 0x000fda0003f44070 */
[----:B01----:R-:W-:Y:S05]  /*0fd0*/  @!P2 BRA `(.L_x_10) ;  /* 0x000000000010a947 */ /* 0x003fea0003800000 */
[----:B------:R-:W-:-:S07]  /*0fe0*/  MOV R29, 0x1000 ;  /* 0x00001000001d7802 */ /* 0x000fce0000000f00 */
[----:B------:R-:W-:Y:S05]  /*0ff0*/  CALL.REL.NOINC `($__internal_2_$__cuda_sm20_sqrt_rn_f32_slowpath) ;  /* 0x0000002400747944 */ /* 0x000fea0003c00000 */
[----:B------:R-:W-:Y:S01]  /*1000*/  IMAD.MOV.U32 R3, RZ, RZ, R0 ;  /* 0x000000ffff037224 */ /* 0x000fe200078e0000 */
[----:B------:R-:W-:Y:S06]  /*1010*/  BRA `(.L_x_11) ;  /* 0x0000000000107947 */ /* 0x000fec0003800000 */
.L_x_10:
[----:B------:R-:W-:Y:S01]  /*1020*/  FMUL.FTZ R3, R0, R23 ;  /* 0x0000001700037220 */ /* 0x000fe20000410000 */
[----:B------:R-:W-:-:S03]  /*1030*/  FMUL.FTZ R22, R23, 0.5 ;  /* 0x3f00000017167820 */ /* 0x000fc60000410000 */
[----:B------:R-:W-:-:S04]  /*1040*/  FFMA R0, -R3, R3, R0 ;  /* 0x0000000303007223 */ /* 0x000fc80000000100 */
[----:B------:R-:W-:-:S07]  /*1050*/  FFMA R3, R0, R22, R3 ;  /* 0x0000001600037223 */ /* 0x000fce0000000003 */
.L_x_11:
[----:B------:R-:W-:Y:S05]  /*1060*/  BSYNC.RECONVERGENT B0 ;  /* 0x0000000000007941 */ /* 0x000fea0003800200 */
.L_x_9:
[C---:B------:R-:W-:Y:S01]  /*1070*/  FSETP.GT.AND P2, PT, R8.reuse, RZ, PT ;  /* 0x000000ff0800720b */ /* 0x040fe20003f44000 */
[----:B------:R-:W-:Y:S01]  /*1080*/  BSSY.RECONVERGENT B0, `(.L_x_12) ;  /* 0x0000011000007945 */ /* 0x000fe20003800200 */
[----:B------:R-:W-:Y:S02]  /*1090*/  FMNMX R0, RZ, R30, PT ;  /* 0x0000001eff007209 */ /* 0x000fe40003800000 */
[----:B------:R-:W-:-:S05]  /*10a0*/  FSEL R22, -R8, RZ, P2 ;  /* 0x000000ff08167208 */ /* 0x000fca0001000100 */
[----:B------:R-:W-:-:S04]  /*10b0*/  FMUL R23, R22, R22 ;  /* 0x0000001616177220 */ /* 0x000fc80000400000 */
[----:B------:R-:W-:-:S04]  /*10c0*/  FFMA R0, R0, R0, R23 ;  /* 0x0000000000007223 */ /* 0x000fc80000000017 */
        /* <DEDUP_REMOVED lines=8> */
.L_x_13:
[----:B------:R-:W-:Y:S01]  /*1150*/  FMUL.FTZ R25, R0, R23 ;  /* 0x0000001700197220 */ /* 0x000fe20000410000 */
[----:B------:R-:W-:-:S03]  /*1160*/  FMUL.FTZ R22, R23, 0.5 ;  /* 0x3f00000017167820 */ /* 0x000fc60000410000 */
[----:B------:R-:W-:-:S04]  /*1170*/  FFMA R0, -R25, R25, R0 ;  /* 0x0000001919007223 */ /* 0x000fc80000000100 */
[----:B------:R-:W-:-:S07]  /*1180*/  FFMA R25, R0, R22, R25 ;  /* 0x0000001600197223 */ /* 0x000fce0000000019 */
.L_x_14:
[----:B------:R-:W-:Y:S05]  /*1190*/  BSYNC.RECONVERGENT B0 ;  /* 0x0000000000007941 */ /* 0x000fea0003800200 */
.L_x_12:
        /* <DEDUP_REMOVED lines=14> */
.L_x_16:
[----:B------:R-:W-:Y:S01]  /*1280*/  FMUL.FTZ R0, R23, R22 ;  /* 0x0000001617007220 */ /* 0x000fe20000410000 */
[----:B------:R-:W-:-:S03]  /*1290*/  FMUL.FTZ R22, R22, 0.5 ;  /* 0x3f00000016167820 */ /* 0x000fc60000410000 */
[----:B------:R-:W-:-:S04]  /*12a0*/  FFMA R23, -R0, R0, R23 ;  /* 0x0000000000177223 */ /* 0x000fc80000000117 */
[----:B------:R-:W-:-:S07]  /*12b0*/  FFMA R0, R23, R22, R0 ;  /* 0x0000001617007223 */ /* 0x000fce0000000000 */
.L_x_17:
[----:B------:R-:W-:Y:S05]  /*12c0*/  BSYNC.RECONVERGENT B0 ;  /* 0x0000000000007941 */ /* 0x000fea0003800200 */
.L_x_15:
[C---:B------:R-:W-:Y:S01]  /*12d0*/  FSETP.GT.AND P2, PT, R11.reuse, RZ, PT ;  /* 0x000000ff0b00720b */ /* 0x040fe20003f44000 */
[----:B------:R-:W-:Y:S01]  /*12e0*/  FMUL R0, R0, R0 ;  /* 0x0000000000007220 */ /* 0x000fe20000400000 */
[----:B------:R-:W-:Y:S01]  /*12f0*/  FMNMX R22, RZ, R13, PT ;  /* 0x0000000dff167209 */ /* 0x000fe20003800000 */
[----:B------:R-:W-:Y:S01]  /*1300*/  BSSY.RECONVERGENT B0, `(.L_x_18) ;  /* 0x0000011000007945 */ /* 0x000fe20003800200 */
[----:B------:R-:W-:Y:S01]  /*1310*/  FSEL R23, -R11, RZ, P2 ;  /* 0x000000ff0b177208 */ /* 0x000fe20001000100 */
        /* <DEDUP_REMOVED lines=11> */
.L_x_19:
[----:B------:R-:W-:Y:S01]  /*13d0*/  FMUL.FTZ R0, R23, R22 ;  /* 0x0000001617007220 */ /* 0x000fe20000410000 */
[----:B------:R-:W-:-:S03]  /*13e0*/  FMUL.FTZ R22, R22, 0.5 ;  /* 0x3f00000016167820 */ /* 0x000fc60000410000 */
[----:B------:R-:W-:-:S04]  /*13f0*/  FFMA R23, -R0, R0, R23 ;  /* 0x0000000000177223 */ /* 0x000fc80000000117 */
[----:B------:R-:W-:-:S07]  /*1400*/  FFMA R0, R23, R22, R0 ;  /* 0x0000001617007223 */ /* 0x000fce0000000000 */
.L_x_20:
[----:B------:R-:W-:Y:S05]  /*1410*/  BSYNC.RECONVERGENT B0 ;  /* 0x0000000000007941 */ /* 0x000fea0003800200 */
.L_x_18:
[----:B------:R-:W-:Y:S01]  /*1420*/  FFMA R25, R0, R0, R25 ;  /* 0x0000000000197223 */ /* 0x000fe20000000019 */
[----:B------:R-:W-:Y:S03]  /*1430*/  BSSY.RECONVERGENT B0, `(.L_x_21) ;  /* 0x000000d000007945 */ /* 0x000fe60003800200 */
        /* <DEDUP_REMOVED lines=8> */
.L_x_22:
[----:B------:R-:W-:Y:S01]  /*14c0*/  FMUL.FTZ R0, R25, R22 ;  /* 0x0000001619007220 */ /* 0x000fe20000410000 */
[----:B------:R-:W-:-:S03]  /*14d0*/  FMUL.FTZ R22, R22, 0.5 ;  /* 0x3f00000016167820 */ /* 0x000fc60000410000 */
[----:B------:R-:W-:-:S04]  /*14e0*/  FFMA R23, -R0, R0, R25 ;  /* 0x0000000000177223 */ /* 0x000fc80000000119 */
[----:B------:R-:W-:-:S07]  /*14f0*/  FFMA R0, R23, R22, R0 ;  /* 0x0000001617007223 */ /* 0x000fce0000000000 */
.L_x_23:
[----:B------:R-:W-:Y:S05]  /*1500*/  BSYNC.RECONVERGENT B0 ;  /* 0x0000000000007941 */ /* 0x000fea0003800200 */
.L_x_21:
[----:B------:R-:W-:Y:S01]  /*1510*/  FADD R22, R24, R9 ;  /* 0x0000000918167221 */ /* 0x000fe20000000000 */
[----:B------:R-:W-:Y:S01]  /*1520*/  FFMA R26, R30, R30, 1.1920928955078125e-07 ;  /* 0x340000001e1a7423 */ /* 0x000fe2000000001e */
[----:B------:R-:W-:Y:S01]  /*1530*/  FADD R32, R32, R5 ;  /* 0x0000000520207221 */ /* 0x000fe20000000000 */
[----:B------:R-:W-:Y:S01]  /*1540*/  F2F.F64.F32 R30, R30 ;  /* 0x0000001e001e7310 */ /* 0x000fe20000201800 */
[----:B------:R-:W-:Y:S01]  /*1550*/  FMUL R27, R22, R22 ;  /* 0x00000016161b7220 */ /* 0x000fe20000400000 */
[----:B------:R-:W-:Y:S01]  /*1560*/  BSSY.RECONVERGENT B0, `(.L_x_24) ;  /* 0x000001d000007945 */ /* 0x000fe20003800200 */
[----:B------:R-:W-:-:S05]  /*1570*/  FMUL R32, R32, R32 ;  /* 0x0000002020207220 */ /* 0x000fca0000400000 */
[----:B------:R-:W-:Y:S08]  /*1580*/  F2F.F64.F32 R24, R26 ;  /* 0x0000001a00187310 */ /* 0x000ff00000201800 */
[----:B------:R-:W0:Y:S08]  /*1590*/  F2F.F64.F32 R22, R27 ;  /* 0x0000001b00167310 */ /* 0x000e300000201800 */
[----:B------:R-:W1:Y:S01]  /*15a0*/  F2F.F64.F32 R34, R32 ;  /* 0x0000002000227310 */ /* 0x000e620000201800 */
[----:B0-----:R-:W-:-:S08]  /*15b0*/  DFMA R22, R22, 0.25, R24 ;  /* 0x3fd000001616782b */ /* 0x001fd00000000018 */
[----:B-1----:R-:W-:Y:S01]  /*15c0*/  DFMA R34, R34, 0.25, R22 ;  /* 0x3fd000002222782b */ /* 0x002fe20000000016 */
[----:B------:R-:W-:Y:S01]  /*15d0*/  IMAD.MOV.U32 R22, RZ, RZ, 0x0 ;  /* 0x00000000ff167424 */ /* 0x000fe200078e00ff */
[----:B------:R-:W-:-:S04]  /*15e0*/  MOV R23, 0x3fd80000 ;  /* 0x3fd8000000177802 */ /* 0x000fc80000000f00 */
[----:B------:R-:W0:Y:S04]  /*15f0*/  MUFU.RSQ64H R29, R35 ;  /* 0x00000023001d7308 */ /* 0x000e280000001c00 */
[----:B------:R-:W-:-:S04]  /*1600*/  IADD3 R28, PT, PT, R35, -0x3500000, RZ ;  /* 0xfcb00000231c7810 */ /* 0x000fc80007ffe0ff */
[----:B------:R-:W-:Y:S02]  /*1610*/  ISETP.GE.U32.AND P2, PT, R28, 0x7ca00000, PT ;  /* 0x7ca000001c00780c */ /* 0x000fe40003f46070 */
[----:B0-----:R-:W-:-:S08]  /*1620*/  DMUL R24, R28, R28 ;  /* 0x0000001c1c187228 */ /* 0x001fd00000000000 */
[----:B------:R-:W-:-:S08]  /*1630*/  DFMA R24, R34, -R24, 1 ;  /* 0x3ff000002218742b */ /* 0x000fd00000000818 */
[----:B------:R-:W-:Y:S02]  /*1640*/  DFMA R22, R24, R22, 0.5 ;  /* 0x3fe000001816742b */ /* 0x000fe40000000016 */
[----:B------:R-:W-:-:S08]  /*1650*/  DMUL R46, R28, R24 ;  /* 0x000000181c2e7228 */ /* 0x000fd00000000000 */
[----:B------:R-:W-:-:S08]  /*1660*/  DFMA R46, R22, R46, R28 ;  /* 0x0000002e162e722b */ /* 0x000fd0000000001c */
[----:B------:R-:W-:Y:S02]  /*1670*/  DMUL R22, R34, R46 ;  /* 0x0000002e22167228 */ /* 0x000fe40000000000 */
[----:B------:R-:W-:Y:S01]  /*1680*/  VIADD R25, R47, 0xfff00000 ;  /* 0xfff000002f197836 */ /* 0x000fe20000000000 */
[----:B------:R-:W-:-:S05]  /*1690*/  MOV R24, R46 ;  /* 0x0000002e00187202 */ /* 0x000fca0000000f00 */
[----:B------:R-:W-:-:S08]  /*16a0*/  DFMA R26, R22, -R22, R34 ;  /* 0x80000016161a722b */ /* 0x000fd00000000022 */
[----:B------:R-:W-:Y:S01]  /*16b0*/  DFMA R32, R26, R24, R22 ;  /* 0x000000181a20722b */ /* 0x000fe20000000016 */
[----:B------:R-:W-:Y:S10]  /*16c0*/  @!P2 BRA `(.L_x_25) ;  /* 0x000000000018a947 */ /* 0x000ff40003800000 */
[----:B------:R-:W-:Y:S01]  /*16d0*/  IMAD.MOV.U32 R24, RZ, RZ, R46 ;  /* 0x000000ffff187224 */ /* 0x000fe200078e002e */
[----:B------:R-:W-:Y:S02]  /*16e0*/  MOV R29, R35 ;  /* 0x00000023001d7202 */ /* 0x000fe40000000f00 */
[----:B------:R-:W-:-:S07]  /*16f0*/  MOV R32, 0x1710 ;  /* 0x0000171000207802 */ /* 0x000fce0000000f00 */
[----:B------:R-:W-:Y:S05]  /*1700*/  CALL.REL.NOINC `($__internal_1_$__cuda_sm20_dsqrt_rn_f64_mediumpath_v1) ;  /* 0x0000001c00107944 */ /* 0x000fea0003c00000 */
[----:B------:R-:W-:Y:S01]  /*1710*/  IMAD.MOV.U32 R32, RZ, RZ, R22 ;  /* 0x000000ffff207224 */ /* 0x000fe200078e0016 */
[----:B------:R-:W-:-:S07]  /*1720*/  MOV R33, R23 ;  /* 0x0000001700217202 */ /* 0x000fce0000000f00 */
.L_x_25:
[----:B------:R-:W-:Y:S05]  /*1730*/  BSYNC.RECONVERGENT B0 ;  /* 0x0000000000007941 */ /* 0x000fea0003800200 */
.L_x_24:
[----:B------:R-:W0:Y:S01]  /*1740*/  MUFU.RCP64H R25, R33 ;  /* 0x0000002100197308 */ /* 0x000e220000001800 */
[----:B------:R-:W-:Y:S01]  /*1750*/  IMAD.MOV.U32 R24, RZ, RZ, 0x1 ;  /* 0x00000001ff187424 */ /* 0x000fe200078e00ff */
[----:B------:R-:W-:Y:S01]  /*1760*/  FSETP.GEU.AND P5, PT, |R31|, 6.5827683646048100446e-37, PT ;  /* 0x036000001f00780b */ /* 0x000fe20003fae200 */
[----:B------:R-:W-:Y:S04]  /*1770*/  BSSY.RECONVERGENT B0, `(.L_x_26) ;  /* 0x000000f000007945 */ /* 0x000fe80003800200 */
[----:B0-----:R-:W-:-:S08]  /*1780*/  DFMA R22, R24, -R32, 1 ;  /* 0x3ff000001816742b */ /* 0x001fd00000000820 */
[----:B------:R-:W-:-:S08]  /*1790*/  DFMA R22, R22, R22, R22 ;  /* 0x000000161616722b */ /* 0x000fd00000000016 */
[----:B------:R-:W-:-:S08]  /*17a0*/  DFMA R22, R24, R22, R24 ;  /* 0x000000161816722b */ /* 0x000fd00000000018 */
[----:B------:R-:W-:-:S08]  /*17b0*/  DFMA R24, R22, -R32, 1 ;  /* 0x3ff000001618742b */ /* 0x000fd00000000820 */
[----:B------:R-:W-:-:S08]  /*17c0*/  DFMA R24, R22, R24, R22 ;  /* 0x000000181618722b */ /* 0x000fd00000000016 */
[----:B------:R-:W-:-:S08]  /*17d0*/  DMUL R22, R30, R24 ;  /* 0x000000181e167228 */ /* 0x000fd00000000000 */
[----:B------:R-:W-:-:S08]  /*17e0*/  DFMA R50, R22, -R32, R30 ;  /* 0x800000201632722b */ /* 0x000fd0000000001e */
[----:B------:R-:W-:-:S10]  /*17f0*/  DFMA R50, R24, R50, R22 ;  /* 0x000000321832722b */ /* 0x000fd40000000016 */
[----:B------:R-:W-:-:S05]  /*1800*/  FFMA R22, RZ, R33, R51 ;  /* 0x00000021ff167223 */ /* 0x000fca0000000033 */
[----:B------:R-:W-:-:S13]  /*1810*/  FSETP.GT.AND P2, PT, |R22|, 1.469367938527859385e-39, PT ;  /* 0x001000001600780b */ /* 0x000fda0003f44200 */
[----:B------:R-:W-:Y:S05]  /*1820*/  @P2 BRA P5, `(.L_x_27) ;  /* 0x00000000000c2947 */ /* 0x000fea0002800000 */
[----:B------:R-:W-:Y:S02]  /*1830*/  MOV R25, R33 ;  /* 0x0000002100197202 */ /* 0x000fe40000000f00 */
[----:B------:R-:W-:-:S07]  /*1840*/  MOV R46, 0x1860 ;  /* 0x00001860002e7802 */ /* 0x000fce0000000f00 */
[----:B------:R-:W-:Y:S05]  /*1850*/  CALL.REL.NOINC `($__internal_0_$__cuda_sm20_div_rn_f64_full) ;  /* 0x0000001400407944 */ /* 0x000fea0003c00000 */
.L_x_27:
[----:B------:R-:W-:Y:S05]  /*1860*/  BSYNC.RECONVERGENT B0 ;  /* 0x0000000000007941 */ /* 0x000fea0003800200 */
.L_x_26:
        /* <DEDUP_REMOVED lines=10> */
[----:B0-----:R-:W-:-:S07]  /*1910*/  DFMA R22, R24, 0.25, R22 ;  /* 0x3fd000001816782b */ /* 0x001fce0000000016 */
[----:B------:R0:W2:Y:S01]  /*1920*/  F2F.F32.F64 R49, R50 ;  /* 0x0000003200317310 */ /* 0x0000a20000301000 */
[----:B-1----:R-:W-:Y:S01]  /*1930*/  DFMA R34, R34, 0.25, R22 ;  /* 0x3fd000002222782b */ /* 0x002fe20000000016 */
[----:B------:R-:W-:Y:S01]  /*1940*/  MOV R22, 0x0 ;  /* 0x0000000000167802 */ /* 0x000fe20000000f00 */
[----:B------:R-:W-:-:S05]  /*1950*/  IMAD.MOV.U32 R23, RZ, RZ, 0x3fd80000 ;  /* 0x3fd80000ff177424 */ /* 0x000fca00078e00ff */
[----:B------:R-:W1:Y:S03]  /*1960*/  MUFU.RSQ64H R29, R35 ;  /* 0x00000023001d7308 */ /* 0x000e660000001c00 */
[----:B------:R-:W-:-:S05]  /*1970*/  VIADD R28, R35, 0xfcb00000 ;  /* 0xfcb00000231c7836 */ /* 0x000fca0000000000 */
[----:B------:R-:W-:Y:S01]  /*1980*/  ISETP.GE.U32.AND P2, PT, R28, 0x7ca00000, PT ;  /* 0x7ca000001c00780c */ /* 0x000fe20003f46070 */
[----:B-1----:R-:W-:-:S08]  /*1990*/  DMUL R24, R28, R28 ;  /* 0x0000001c1c187228 */ /* 0x002fd00000000000 */
[----:B------:R-:W-:-:S08]  /*19a0*/  DFMA R24, R34, -R24, 1 ;  /* 0x3ff000002218742b */ /* 0x000fd00000000818 */
[----:B------:R-:W-:Y:S02]  /*19b0*/  DFMA R22, R24, R22, 0.5 ;  /* 0x3fe000001816742b */ /* 0x000fe40000000016 */
[----:B------:R-:W-:-:S08]  /*19c0*/  DMUL R32, R28, R24 ;  /* 0x000000181c207228 */ /* 0x000fd00000000000 */
[----:B------:R-:W-:-:S08]  /*19d0*/  DFMA R32, R22, R32, R28 ;  /* 0x000000201620722b */ /* 0x000fd0000000001c */
[----:B------:R-:W-:Y:S02]  /*19e0*/  DMUL R22, R34, R32 ;  /* 0x0000002022167228 */ /* 0x000fe40000000000 */
[----:B------:R-:W-:Y:S01]  /*19f0*/  IADD3 R25, PT, PT, R33, -0x100000, RZ ;  /* 0xfff0000021197810 */ /* 0x000fe20007ffe0ff */
[----:B------:R-:W-:-:S05]  /*1a00*/  IMAD.MOV.U32 R24, RZ, RZ, R32 ;  /* 0x000000ffff187224 */ /* 0x000fca00078e0020 */
[----:B------:R-:W-:-:S08]  /*1a10*/  DFMA R26, R22, -R22, R34 ;  /* 0x80000016161a722b */ /* 0x000fd00000000022 */
[----:B------:R-:W-:Y:S01]  /*1a20*/  DFMA R46, R26, R24, R22 ;  /* 0x000000181a2e722b */ /* 0x000fe20000000016 */
[----:B0-2---:R-:W-:Y:S10]  /*1a30*/  @!P2 BRA `(.L_x_29) ;  /* 0x000000000018a947 */ /* 0x005ff40003800000 */
[----:B------:R-:W-:Y:S01]  /*1a40*/  MOV R24, R32 ;  /* 0x0000002000187202 */ /* 0x000fe20000000f00 */
[----:B------:R-:W-:Y:S01]  /*1a50*/  IMAD.MOV.U32 R29, RZ, RZ, R35 ;  /* 0x000000ffff1d7224 */ /* 0x000fe200078e0023 */
[----:B------:R-:W-:-:S07]  /*1a60*/  MOV R32, 0x1a80 ;  /* 0x00001a8000207802 */ /* 0x000fce0000000f00 */
[----:B------:R-:W-:Y:S05]  /*1a70*/  CALL.REL.NOINC `($__internal_1_$__cuda_sm20_dsqrt_rn_f64_mediumpath_v1) ;  /* 0x0000001800347944 */ /* 0x000fea0003c00000 */
[----:B------:R-:W-:Y:S01]  /*1a80*/  MOV R46, R22 ;  /* 0x00000016002e7202 */ /* 0x000fe20000000f00 */
[----:B------:R-:W-:-:S07]  /*1a90*/  IMAD.MOV.U32 R47, RZ, RZ, R23 ;  /* 0x000000ffff2f7224 */ /* 0x000fce00078e0017 */
.L_x_29:
[----:B------:R-:W-:Y:S05]  /*1aa0*/  BSYNC.RECONVERGENT B0 ;  /* 0x0000000000007941 */ /* 0x000fea0003800200 */
.L_x_28:
[----:B------:R-:W0:Y:S01]  /*1ab0*/  MUFU.RCP64H R25, R47 ;  /* 0x0000002f00197308 */ /* 0x000e220000001800 */
[----:B------:R-:W-:Y:S01]  /*1ac0*/  HFMA2 R24, -RZ, RZ, 0, 5.9604644775390625e-08 ;  /* 0x00000001ff187431 */ /* 0x000fe200000001ff */
        /* <DEDUP_REMOVED lines=13> */
[----:B------:R-:W-:Y:S01]  /*1ba0*/  IMAD.MOV.U32 R32, RZ, RZ, R46 ;  /* 0x000000ffff207224 */ /* 0x000fe200078e002e */
[----:B------:R-:W-:Y:S02]  /*1bb0*/  MOV R25, R47 ;  /* 0x0000002f00197202 */ /* 0x000fe40000000f00 */
[----:B------:R-:W-:-:S07]  /*1bc0*/  MOV R46, 0x1be0 ;  /* 0x00001be0002e7802 */ /* 0x000fce0000000f00 */
[----:B------:R-:W-:Y:S05]  /*1bd0*/  CALL.REL.NOINC `($__internal_0_$__cuda_sm20_div_rn_f64_full) ;  /* 0x0000001000607944 */ /* 0x000fea0003c00000 */
.L_x_31:
[----:B------:R-:W-:Y:S05]  /*1be0*/  BSYNC.RECONVERGENT B0 ;  /* 0x0000000000007941 */ /* 0x000fea0003800200 */
.L_x_30:
[----:B------:R-:W-:Y:S01]  /*1bf0*/  FADD R22, R16, R5 ;  /* 0x0000000510167221 */ /* 0x000fe20000000000 */
[----:B------:R-:W-:Y:S01]  /*1c00*/  FFMA R24, R13, R13, 1.1920928955078125e-07 ;  /* 0x340000000d187423 */ /* 0x000fe2000000000d */
[----:B------:R-:W-:Y:S01]  /*1c10*/  FADD R6, R6, R9 ;  /* 0x0000000906067221 */ /* 0x000fe20000000000 */
[----:B------:R-:W-:Y:S01]  /*1c20*/  BSSY.RECONVERGENT B0, `(.L_x_32) ;  /* 0x0000020000007945 */ /* 0x000fe20003800200 */
[----:B------:R-:W-:Y:S01]  /*1c30*/  FMUL R25, R22, R22 ;  /* 0x0000001616197220 */ /* 0x000fe20000400000 */
[----:B------:R-:W-:Y:S01]  /*1c40*/  F2F.F64.F32 R16, R24 ;  /* 0x0000001800107310 */ /* 0x000fe20000201800 */
[----:B------:R-:W-:-:S07]  /*1c50*/  FMUL R6, R6, R6 ;  /* 0x0000000606067220 */ /* 0x000fce0000400000 */
        /* <DEDUP_REMOVED lines=14> */
[----:B------:R-:W-:Y:S01]  /*1d40*/  DFMA R30, R16, R30, R28 ;  /* 0x0000001e101e722b */ /* 0x000fe2000000001c */
[----:B------:R0:W1:Y:S07]  /*1d50*/  F2F.F64.F32 R16, R13 ;  /* 0x0000000d00107310 */ /* 0x00006e0000201800 */
[----:B------:R-:W-:Y:S02]  /*1d60*/  DMUL R22, R34, R30 ;  /* 0x0000001e22167228 */ /* 0x000fe40000000000 */
[----:B------:R-:W-:Y:S01]  /*1d70*/  IADD3 R25, PT, PT, R31, -0x100000, RZ ;  /* 0xfff000001f197810 */ /* 0x000fe20007ffe0ff */
[----:B------:R-:W-:-:S05]  /*1d80*/  IMAD.MOV.U32 R24, RZ, RZ, R30 ;  /* 0x000000ffff187224 */ /* 0x000fca00078e001e */
[----:B------:R-:W-:-:S08]  /*1d90*/  DFMA R26, R22, -R22, R34 ;  /* 0x80000016161a722b */ /* 0x000fd00000000022 */
[----:B------:R-:W-:Y:S01]  /*1da0*/  DFMA R32, R26, R24, R22 ;  /* 0x000000181a20722b */ /* 0x000fe20000000016 */
[----:B012---:R-:W-:Y:S10]  /*1db0*/  @!P2 BRA `(.L_x_33) ;  /* 0x000000000018a947 */ /* 0x007ff40003800000 */
[----:B------:R-:W-:Y:S01]  /*1dc0*/  MOV R24, R30 ;  /* 0x0000001e00187202 */ /* 0x000fe20000000f00 */
[----:B------:R-:W-:Y:S01]  /*1dd0*/  IMAD.MOV.U32 R29, RZ, RZ, R35 ;  /* 0x000000ffff1d7224 */ /* 0x000fe200078e0023 */
[----:B------:R-:W-:-:S07]  /*1de0*/  MOV R32, 0x1e00 ;  /* 0x00001e0000207802 */ /* 0x000fce0000000f00 */
[----:B------:R-:W-:Y:S05]  /*1df0*/  CALL.REL.NOINC `($__internal_1_$__cuda_sm20_dsqrt_rn_f64_mediumpath_v1) ;  /* 0x0000001400547944 */ /* 0x000fea0003c00000 */
[----:B------:R-:W-:Y:S01]  /*1e00*/  MOV R32, R22 ;  /* 0x0000001600207202 */ /* 0x000fe20000000f00 */
[----:B------:R-:W-:-:S07]  /*1e10*/  IMAD.MOV.U32 R33, RZ, RZ, R23 ;  /* 0x000000ffff217224 */ /* 0x000fce00078e0017 */
.L_x_33:
[----:B------:R-:W-:Y:S05]  /*1e20*/  BSYNC.RECONVERGENT B0 ;  /* 0x0000000000007941 */ /* 0x000fea0003800200 */
.L_x_32:
        /* <DEDUP_REMOVED lines=16> */
[----:B------:R-:W-:Y:S01]  /*1f30*/  MOV R31, R17 ;  /* 0x00000011001f7202 */ /* 0x000fe20000000f00 */
[----:B------:R-:W-:Y:S01]  /*1f40*/  IMAD.MOV.U32 R25, RZ, RZ, R33 ;  /* 0x000000ffff197224 */ /* 0x000fe200078e0021 */
[----:B------:R-:W-:-:S07]  /*1f50*/  MOV R46, 0x1f70 ;  /* 0x00001f70002e7802 */ /* 0x000fce0000000f00 */
[----:B------:R-:W-:Y:S05]  /*1f60*/  CALL.REL.NOINC `($__internal_0_$__cuda_sm20_div_rn_f64_full) ;  /* 0x0000000c007c7944 */ /* 0x000fea0003c00000 */
[----:B------:R-:W-:Y:S01]  /*1f70*/  MOV R46, R50 ;  /* 0x00000032002e7202 */ /* 0x000fe20000000f00 */
[----:B------:R-:W-:-:S07]  /*1f80*/  IMAD.MOV.U32 R47, RZ, RZ, R51 ;  /* 0x000000ffff2f7224 */ /* 0x000fce00078e0033 */
.L_x_35:
[----:B------:R-:W-:Y:S05]  /*1f90*/  BSYNC.RECONVERGENT B0 ;  /* 0x0000000000007941 */ /* 0x000fea0003800200 */
.L_x_34:
        /* <DEDUP_REMOVED lines=19> */
[----:B------:R-:W-:Y:S01]  /*20d0*/  DMUL R30, R28, R16 ;  /* 0x000000101c1e7228 */ /* 0x000fe20000000000 */
[----:B------:R0:W1:Y:S07]  /*20e0*/  F2F.F64.F32 R16, R8 ;  /* 0x0000000800107310 */ /* 0x00006e0000201800 */
[----:B------:R-:W-:Y:S01]  /*20f0*/  DFMA R30, R12, R30, R28 ;  /* 0x0000001e0c1e722b */ /* 0x000fe2000000001c */
[----:B------:R0:W2:Y:S07]  /*2100*/  F2F.F32.F64 R12, R46 ;  /* 0x0000002e000c7310 */ /* 0x0000ae0000301000 */
[----:B------:R-:W-:-:S02]  /*2110*/  DMUL R22, R34, R30 ;  /* 0x0000001e22167228 */ /* 0x000fc40000000000 */
[----:B------:R-:W-:Y:S01]  /*2120*/  VIADD R25, R31, 0xfff00000 ;  /* 0xfff000001f197836 */ /* 0x000fe20000000000 */
[----:B------:R-:W-:-:S05]  /*2130*/  MOV R24, R30 ;  /* 0x0000001e00187202 */ /* 0x000fca0000000f00 */
[----:B------:R-:W-:-:S08]  /*2140*/  DFMA R26, R22, -R22, R34 ;  /* 0x80000016161a722b */ /* 0x000fd00000000022 */
[----:B------:R-:W-:Y:S01]  /*2150*/  DFMA R32, R26, R24, R22 ;  /* 0x000000181a20722b */ /* 0x000fe20000000016 */
[----:B012---:R-:W-:Y:S10]  /*2160*/  @!P2 BRA `(.L_x_37) ;  /* 0x000000000018a947 */ /* 0x007ff40003800000 */
[----:B------:R-:W-:Y:S01]  /*2170*/  IMAD.MOV.U32 R24, RZ, RZ, R30 ;  /* 0x000000ffff187224 */ /* 0x000fe200078e001e */
[----:B------:R-:W-:Y:S02]  /*2180*/  MOV R29, R35 ;  /* 0x00000023001d7202 */ /* 0x000fe40000000f00 */
[----:B------:R-:W-:-:S07]  /*2190*/  MOV R32, 0x21b0 ;  /* 0x000021b000207802 */ /* 0x000fce0000000f00 */
[----:B------:R-:W-:Y:S05]  /*21a0*/  CALL.REL.NOINC `($__internal_1_$__cuda_sm20_dsqrt_rn_f64_mediumpath_v1) ;  /* 0x0000001000687944 */ /* 0x000fea0003c00000 */
[----:B------:R-:W-:Y:S01]  /*21b0*/  IMAD.MOV.U32 R32, RZ, RZ, R22 ;  /* 0x000000ffff207224 */ /* 0x000fe200078e0016 */
[----:B------:R-:W-:-:S07]  /*21c0*/  MOV R33, R23 ;  /* 0x0000001700217202 */ /* 0x000fce0000000f00 */
.L_x_37:
[----:B------:R-:W-:Y:S05]  /*21d0*/  BSYNC.RECONVERGENT B0 ;  /* 0x0000000000007941 */ /* 0x000fea0003800200 */
.L_x_36:
        /* <DEDUP_REMOVED lines=15> */
[----:B------:R-:W-:Y:S01]  /*22d0*/  MOV R30, R16 ;  /* 0x00000010001e7202 */ /* 0x000fe20000000f00 */
[----:B------:R-:W-:Y:S01]  /*22e0*/  IMAD.MOV.U32 R31, RZ, RZ, R17 ;  /* 0x000000ffff1f7224 */ /* 0x000fe200078e0011 */
[----:B------:R-:W-:Y:S02]  /*22f0*/  MOV R25, R33 ;  /* 0x0000002100197202 */ /* 0x000fe40000000f00 */
[----:B------:R-:W-:-:S07]  /*2300*/  MOV R46, 0x2320 ;  /* 0x00002320002e7802 */ /* 0x000fce0000000f00 */
[----:B------:R-:W-:Y:S05]  /*2310*/  CALL.REL.NOINC `($__internal_0_$__cuda_sm20_div_rn_f64_full) ;  /* 0x0000000800907944 */ /* 0x000fea0003c00000 */
[----:B------:R-:W-:Y:S01]  /*2320*/  IMAD.MOV.U32 R46, RZ, RZ, R50 ;  /* 0x000000ffff2e7224 */ /* 0x000fe200078e0032 */
[----:B------:R-:W-:-:S07]  /*2330*/  MOV R47, R51 ;  /* 0x00000033002f7202 */ /* 0x000fce0000000f00 */
.L_x_39:
[----:B------:R-:W-:Y:S05]  /*2340*/  BSYNC.RECONVERGENT B0 ;  /* 0x0000000000007941 */ /* 0x000fea0003800200 */
.L_x_38:
[----:B------:R-:W-:Y:S01]  /*2350*/  FADD R7, R7, R2 ;  /* 0x0000000207077221 */ /* 0x000fe20000000000 */
[----:B------:R-:W-:Y:S01]  /*2360*/  FFMA R8, R15, R15, 1.1920928955078125e-07 ;  /* 0x340000000f087423 */ /* 0x000fe2000000000f */
[----:B------:R-:W-:Y:S01]  /*2370*/  FADD R4, R4, R5 ;  /* 0x0000000504047221 */ /* 0x000fe20000000000 */
[----:B------:R-:W-:Y:S01]  /*2380*/  F2F.F32.F64 R2, R46 ;  /* 0x0000002e00027310 */ /* 0x000fe20000301000 */
[----:B------:R-:W-:Y:S01]  /*2390*/  FMUL R7, R7, R7 ;  /* 0x0000000707077220 */ /* 0x000fe20000400000 */
[----:B------:R-:W-:Y:S01]  /*23a0*/  BSSY.RECONVERGENT B0, `(.L_x_40) ;  /* 0x000001e000007945 */ /* 0x000fe20003800200 */
[----:B------:R-:W-:-:S05]  /*23b0*/  FMUL R4, R4, R4 ;  /* 0x0000000404047220 */ /* 0x000fca0000400000 */
[----:B------:R-:W-:Y:S08]  /*23c0*/  F2F.F64.F32 R16, R8 ;  /* 0x0000000800107310 */ /* 0x000ff00000201800 */
[----:B------:R-:W0:Y:S08]  /*23d0*/  F2F.F64.F32 R22, R7 ;  /* 0x0000000700167310 */ /* 0x000e300000201800 */
[----:B------:R-:W1:Y:S01]  /*23e0*/  F2F.F64.F32 R34, R4 ;  /* 0x0000000400227310 */ /* 0x000e620000201800 */
[----:B0-----:R-:W-:-:S07]  /*23f0*/  DFMA R16, R22, 0.25, R16 ;  /* 0x3fd000001610782b */ /* 0x001fce0000000010 */
[----:B------:R0:W2:Y:S01]  /*2400*/  F2F.F64.F32 R30, R15 ;  /* 0x0000000f001e7310 */ /* 0x0000a20000201800 */
        /* <DEDUP_REMOVED lines=23> */
.L_x_41:
[----:B------:R-:W-:Y:S05]  /*2580*/  BSYNC.RECONVERGENT B0 ;  /* 0x0000000000007941 */ /* 0x000fea0003800200 */
.L_x_40:
        /* <DEDUP_REMOVED lines=16> */
[----:B------:R-:W-:-:S07]  /*2690*/  MOV R46, 0x26b0 ;  /* 0x000026b0002e7802 */ /* 0x000fce0000000f00 */
[----:B------:R-:W-:Y:S05]  /*26a0*/  CALL.REL.NOINC `($__internal_0_$__cuda_sm20_div_rn_f64_full) ;  /* 0x0000000400ac7944 */ /* 0x000fea0003c00000 */
[----:B------:R-:W-:Y:S01]  /*26b0*/  MOV R16, R50 ;  /* 0x0000003200107202 */ /* 0x000fe20000000f00 */
[----:B------:R-:W-:-:S07]  /*26c0*/  IMAD.MOV.U32 R17, RZ, RZ, R51 ;  /* 0x000000ffff117224 */ /* 0x000fce00078e0033 */
.L_x_43:
[----:B------:R-:W-:Y:S05]  /*26d0*/  BSYNC.RECONVERGENT B0 ;  /* 0x0000000000007941 */ /* 0x000fea0003800200 */
.L_x_42:
        /* <DEDUP_REMOVED lines=10> */
[----:B0-----:R-:W-:Y:S01]  /*2780*/  DFMA R4, R8, 0.25, R4 ;  /* 0x3fd000000804782b */ /* 0x001fe20000000004 */
[----:B------:R-:W-:Y:S01]  /*2790*/  IMAD.MOV.U32 R8, RZ, RZ, 0x0 ;  /* 0x00000000ff087424 */ /* 0x000fe200078e00ff */
[----:B------:R-:W-:-:S06]  /*27a0*/  MOV R9, 0x3fd80000 ;  /* 0x3fd8000000097802 */ /* 0x000fcc0000000f00 */
[----:B-1----:R-:W-:-:S06]  /*27b0*/  DFMA R34, R34, 0.25, R4 ;  /* 0x3fd000002222782b */ /* 0x002fcc0000000004 */
[----:B------:R-:W0:Y:S04]  /*27c0*/  MUFU.RSQ64H R29, R35 ;  /* 0x00000023001d7308 */ /* 0x000e280000001c00 */
[----:B------:R-:W-:-:S04]  /*27d0*/  IADD3 R28, PT, PT, R35, -0x3500000, RZ ;  /* 0xfcb00000231c7810 */ /* 0x000fc80007ffe0ff */
[----:B------:R-:W-:Y:S02]  /*27e0*/  ISETP.GE.U32.AND P2, PT, R28, 0x7ca00000, PT ;  /* 0x7ca000001c00780c */ /* 0x000fe40003f46070 */
[----:B0-----:R-:W-:-:S08]  /*27f0*/  DMUL R4, R28, R28 ;  /* 0x0000001c1c047228 */ /* 0x001fd00000000000 */
[----:B------:R-:W-:-:S08]  /*2800*/  DFMA R4, R34, -R4, 1 ;  /* 0x3ff000002204742b */ /* 0x000fd00000000804 */
[----:B------:R-:W-:Y:S02]  /*2810*/  DFMA R8, R4, R8, 0.5 ;  /* 0x3fe000000408742b */ /* 0x000fe40000000008 */
[----:B------:R-:W-:-:S08]  /*2820*/  DMUL R4, R28, R4 ;  /* 0x000000041c047228 */ /* 0x000fd00000000000 */
[----:B------:R-:W-:Y:S02]  /*2830*/  DFMA R8, R8, R4, R28 ;  /* 0x000000040808722b */ /* 0x000fe4000000001c */
[----:B------:R0:W1:Y:S06]  /*2840*/  F2F.F32.F64 R5, R16 ;  /* 0x0000001000057310 */ /* 0x00006c0000301000 */
[----:B------:R-:W-:Y:S02]  /*2850*/  DMUL R22, R34, R8 ;  /* 0x0000000822167228 */ /* 0x000fe40000000000 */
[----:B------:R-:W-:Y:S01]  /*2860*/  VIADD R25, R9, 0xfff00000 ;  /* 0xfff0000009197836 */ /* 0x000fe20000000000 */
[----:B------:R-:W-:-:S05]  /*2870*/  MOV R24, R8 ;  /* 0x0000000800187202 */ /* 0x000fca0000000f00 */
[----:B------:R-:W-:-:S08]  /*2880*/  DFMA R26, R22, -R22, R34 ;  /* 0x80000016161a722b */ /* 0x000fd00000000022 */
[----:B------:R-:W-:Y:S01]  /*2890*/  DFMA R32, R26, R24, R22 ;  /* 0x000000181a20722b */ /* 0x000fe20000000016 */
[----:B01----:R-:W-:Y:S10]  /*28a0*/  @!P2 BRA `(.L_x_45) ;  /* 0x000000000018a947 */ /* 0x003ff40003800000 */
[----:B------:R-:W-:Y:S01]  /*28b0*/  IMAD.MOV.U32 R24, RZ, RZ, R8 ;  /* 0x000000ffff187224 */ /* 0x000fe200078e0008 */
[----:B------:R-:W-:Y:S02]  /*28c0*/  MOV R29, R35 ;  /* 0x00000023001d7202 */ /* 0x000fe40000000f00 */
[----:B------:R-:W-:-:S07]  /*28d0*/  MOV R32, 0x28f0 ;  /* 0x000028f000207802 */ /* 0x000fce0000000f00 */
[----:B------:R-:W-:Y:S05]  /*28e0*/  CALL.REL.NOINC `($__internal_1_$__cuda_sm20_dsqrt_rn_f64_mediumpath_v1) ;  /* 0x0000000800987944 */ /* 0x000fea0003c00000 */
[----:B------:R-:W-:Y:S01]  /*28f0*/  IMAD.MOV.U32 R32, RZ, RZ, R22 ;  /* 0x000000ffff207224 */ /* 0x000fe200078e0016 */
[----:B------:R-:W-:-:S07]  /*2900*/  MOV R33, R23 ;  /* 0x0000001700217202 */ /* 0x000fce0000000f00 */
.L_x_45:
[----:B------:R-:W-:Y:S05]  /*2910*/  BSYNC.RECONVERGENT B0 ;  /* 0x0000000000007941 */ /* 0x000fea0003800200 */
.L_x_44:
        /* <DEDUP_REMOVED lines=18> */
[----:B------:R-:W-:Y:S01]  /*2a40*/  IMAD.MOV.U32 R8, RZ, RZ, R50 ;  /* 0x000000ffff087224 */ /* 0x000fe200078e0032 */
[----:B------:R-:W-:-:S07]  /*2a50*/  MOV R9, R51 ;  /* 0x0000003300097202 */ /* 0x000fce0000000f00 */
.L_x_47:
[----:B------:R-:W-:Y:S05]  /*2a60*/  BSYNC.RECONVERGENT B0 ;  /* 0x0000000000007941 */ /* 0x000fea0003800200 */
.L_x_46:
[----:B------:R-:W0:Y:S01]  /*2a70*/  LDC.64 R10, c[0x0][0x390] ;  /* 0x0000e400ff0a7b82 */ /* 0x000e220000000a00 */
[----:B------:R-:W2:Y:S01]  /*2a80*/  LDG.E R20, desc[UR10][R20.64] ;  /* 0x0000000a14147981 */ /* 0x000ea2000c1e1900 */
[----:B0-----:R-:W-:-:S06]  /*2a90*/  IMAD.WIDE R10, R41, 0x4, R10 ;  /* 0x00000004290a7825 */ /* 0x001fcc00078e020a */
[----:B------:R-:W3:Y:S01]  /*2aa0*/  LDG.E R10, desc[UR10][R10.64] ;  /* 0x0000000a0a0a7981 */ /* 0x000ee2000c1e1900 */
[----:B------:R-:W0:Y:S01]  /*2ab0*/  F2F.F32.F64 R9, R8 ;  /* 0x0000000800097310 */ /* 0x000e220000301000 */
[----:B------:R-:W-:Y:S01]  /*2ac0*/  FADD R2, R49, -R2 ;  /* 0x8000000231027221 */ /* 0x000fe20000000000 */
[----:B------:R-:W-:-:S04]  /*2ad0*/  FADD R5, R6, -R5 ;  /* 0x8000000506057221 */ /* 0x000fc80000000000 */
[----:B------:R-:W-:Y:S01]  /*2ae0*/  FADD R2, R2, R5 ;  /* 0x0000000502027221 */ /* 0x000fe20000000000 */
[----:B0-----:R-:W-:-:S04]  /*2af0*/  FADD R5, R12, -R9 ;  /* 0x800000090c057221 */ /* 0x001fc80000000000 */
[----:B------:R-:W-:-:S04]  /*2b00*/  FADD R2, R2, R5 ;  /* 0x0000000502027221 */ /* 0x000fc80000000000 */
[----:B------:R-:W-:-:S04]  /*2b10*/  FMUL R12, R2, 0.5 ;  /* 0x3f000000020c7820 */ /* 0x000fc80000400000 */
[----:B------:R-:W-:Y:S01]  /*2b20*/  F2F.F64.F32 R6, R12 ;  /* 0x0000000c00067310 */ /* 0x000fe20000201800 */
[----:B------:R-:W-:Y:S01]  /*2b30*/  UMOV UR12, 0x47ae147b ;  /* 0x47ae147b000c7882 */ /* 0x000fe20000000000 */
[----:B------:R-:W-:Y:S01]  /*2b40*/  UMOV UR13, 0x3f947ae1 ;  /* 0x3f947ae1000d7882 */ /* 0x000fe20000000000 */
[----:B------:R-:W-:-:S04]  /*2b50*/  UIADD3 UR5, UPT, UPT, UR5, 0x1, URZ ;  /* 0x0000000105057890 */ /* 0x000fc8000fffe0ff */
[----:B------:R-:W-:Y:S01]  /*2b60*/  UISETP.NE.AND UP0, UPT, UR5, 0x1, UPT ;  /* 0x000000010500788c */ /* 0x000fe2000bf05270 */
[----:B------:R-:W-:Y:S01]  /*2b70*/  VIADD R37, R37, UR9 ;  /* 0x0000000925257c36 */ /* 0x000fe20008000000 */
[----:B------:R-:W-:Y:S01]  /*2b80*/  IADD3 R40, PT, PT, R40, UR9, RZ ;  /* 0x0000000928287c10 */ /* 0x000fe2000fffe0ff */
[----:B------:R-:W-:Y:S01]  /*2b90*/  VIADD R39, R39, UR9 ;  /* 0x0000000927277c36 */ /* 0x000fe20008000000 */
[----:B------:R-:W-:Y:S01]  /*2ba0*/  IADD3 R19, PT, PT, R19, UR9, RZ ;  /* 0x0000000913137c10 */ /* 0x000fe2000fffe0ff */
[----:B------:R-:W-:Y:S01]  /*2bb0*/  VIADD R42, R42, UR9 ;  /* 0x000000092a2a7c36 */ /* 0x000fe20008000000 */
[----:B------:R-:W-:Y:S01]  /*2bc0*/  IADD3 R43, PT, PT, R43, UR9, RZ ;  /* 0x000000092b2b7c10 */ /* 0x000fe2000fffe0ff */
[----:B------:R-:W-:Y:S01]  /*2bd0*/  VIADD R36, R36, UR9 ;  /* 0x0000000924247c36 */ /* 0x000fe20008000000 */
[----:B------:R-:W-:Y:S01]  /*2be0*/  IADD3 R38, PT, PT, R38, UR9, RZ ;  /* 0x0000000926267c10 */ /* 0x000fe2000fffe0ff */
[----:B------:R-:W-:Y:S01]  /*2bf0*/  UIADD3 UR8, UPT, UPT, UR8, 0x1, URZ ;  /* 0x0000000108087890 */ /* 0x000fe2000fffe0ff */
[----:B---3--:R0:W1:Y:S02]  /*2c00*/  F2F.F64.F32 R4, R10 ;  /* 0x0000000a00047310 */ /* 0x0080640000201800 */
[----:B0-----:R-:W0:Y:S01]  /*2c10*/  LDC.64 R10, c[0x0][0x380] ;  /* 0x0000e000ff0a7b82 */ /* 0x001e220000000a00 */
[----:B-1----:R-:W-:Y:S01]  /*2c20*/  DMUL R4, R4, -UR12 ;  /* 0x8000000c04047c28 */ /* 0x002fe20008000000 */
[----:B------:R-:W-:Y:S01]  /*2c30*/  UMOV UR12, 0xf5c28f5c ;  /* 0xf5c28f5c000c7882 */ /* 0x000fe20000000000 */
[----:B------:R-:W-:-:S06]  /*2c40*/  UMOV UR13, 0x3fef5c28 ;  /* 0x3fef5c28000d7882 */ /* 0x000fcc0000000000 */
[----:B------:R-:W-:-:S06]  /*2c50*/  DFMA R4, R6, UR12, R4 ;  /* 0x0000000c06047c2b */ /* 0x000fcc0008000004 */
[----:B------:R-:W1:Y:S01]  /*2c60*/  F2F.F32.F64 R13, R4 ;  /* 0x00000004000d7310 */ /* 0x000e620000301000 */
[----:B------:R-:W-:Y:S01]  /*2c70*/  UMOV UR12, 0x9999999a ;  /* 0x9999999a000c7882 */ /* 0x000fe20000000000 */
[----:B------:R-:W-:Y:S01]  /*2c80*/  UMOV UR13, 0x3fb99999 ;  /* 0x3fb99999000d7882 */ /* 0x000fe20000000000 */
[----:B-1----:R-:W-:-:S05]  /*2c90*/  FSETP.GT.AND P2, PT, R13, RZ, PT ;  /* 0x000000ff0d00720b */ /* 0x002fca0003f44000 */
[----:B------:R-:W1:Y:S01]  /*2ca0*/  F2F.F64.F32 R8, R13 ;  /* 0x0000000d00087310 */ /* 0x000e620000201800 */
[----:B------:R-:W-:-:S07]  /*2cb0*/  FSEL R0, R3, R0, P2 ;  /* 0x0000000003007208 */ /* 0x000fce0001000000 */
[----:B--2---:R-:W-:Y:S08]  /*2cc0*/  F2F.F64.F32 R6, R20 ;  /* 0x0000001400067310 */ /* 0x004ff00000201800 */
[----:B------:R-:W2:Y:S01]  /*2cd0*/  F2F.F64.F32 R2, R0 ;  /* 0x0000000000027310 */ /* 0x000ea20000201800 */
[----:B-1----:R-:W-:-:S08]  /*2ce0*/  DMUL R8, R8, UR12 ;  /* 0x0000000c08087c28 */ /* 0x002fd00008000000 */
[----:B--2---:R-:W-:-:S10]  /*2cf0*/  DFMA R2, R8, R2, R6 ;  /* 0x000000020802722b */ /* 0x004fd40000000006 */
[----:B------:R-:W1:Y:S01]  /*2d00*/  F2F.F32.F64 R3, R2 ;  /* 0x0000000200037310 */ /* 0x000e620000301000 */
[----:B0-----:R-:W-:-:S05]  /*2d10*/  IMAD.WIDE R4, R41, 0x4, R10 ;  /* 0x0000000429047825 */ /* 0x001fca00078e020a */
[----:B-1----:R0:W-:Y:S01]  /*2d20*/  STG.E desc[UR10][R4.64], R3 ;  /* 0x0000000304007986 */ /* 0x0021e2000c10190a */
[----:B------:R-:W-:Y:S01]  /*2d30*/  IADD3 R41, PT, PT, R41, UR9, RZ ;  /* 0x0000000929297c10 */ /* 0x000fe2000fffe0ff */
[----:B------:R-:W-:Y:S06]  /*2d40*/  BRA.U UP0, `(.L_x_48) ;  /* 0xffffffd500707547 */ /* 0x000fec000b83ffff */
[----:B------:R-:W-:Y:S05]  /*2d50*/  EXIT ;  /* 0x000000000000794d */ /* 0x000fea0003800000 */
        .weak           $__internal_0_$__cuda_sm20_div_rn_f64_full
        .type           $__internal_0_$__cuda_sm20_div_rn_f64_full,@function
        .size           $__internal_0_$__cuda_sm20_div_rn_f64_full,($__internal_1_$__cuda_sm20_dsqrt_rn_f64_mediumpath_v1 - $__internal_0_$__cuda_sm20_div_rn_f64_full)
$__internal_0_$__cuda_sm20_div_rn_f64_full:
[C---:B------:R-:W-:Y:S01]  /*2d60*/  FSETP.GEU.AND P2, PT, |R25|.reuse, 1.469367938527859385e-39, PT ;  /* 0x001000001900780b */ /* 0x040fe20003f4e200 */
[----:B------:R-:W-:Y:S01]  /*2d70*/  BSSY.RECONVERGENT B1, `(.L_x_49) ;  /* 0x0000059000017945 */ /* 0x000fe20003800200 */
[----:B------:R-:W-:Y:S02]  /*2d80*/  LOP3.LUT R22, R25, 0x800fffff, RZ, 0xc0, !PT ;  /* 0x800fffff19167812 */ /* 0x000fe400078ec0ff */
[----:B------:R-:W-:Y:S02]  /*2d90*/  MOV R24, R32 ;  /* 0x0000002000187202 */ /* 0x000fe40000000f00 */
[----:B------:R-:W-:Y:S01]  /*2da0*/  LOP3.LUT R23, R22, 0x3ff00000, RZ, 0xfc, !PT ;  /* 0x3ff0000016177812 */ /* 0x000fe200078efcff */
[----:B------:R-:W-:Y:S01]  /*2db0*/  IMAD.MOV.U32 R22, RZ, RZ, R32 ;  /* 0x000000ffff167224 */ /* 0x000fe200078e0020 */
[----:B------:R-:W-:Y:S01]  /*2dc0*/  MOV R27, R31 ;  /* 0x0000001f001b7202 */ /* 0x000fe20000000f00 */
[----:B------:R-:W-:Y:S01]  /*2dd0*/  IMAD.MOV.U32 R32, RZ, RZ, 0x1 ;  /* 0x00000001ff207424 */ /* 0x000fe200078e00ff */
[----:B------:R-:W-:-:S02]  /*2de0*/  MOV R26, R30 ;  /* 0x0000001e001a7202 */ /* 0x000fc40000000f00 */
[C---:B------:R-:W-:Y:S01]  /*2df0*/  FSETP.GEU.AND P5, PT, |R27|.reuse, 1.469367938527859385e-39, PT ;  /* 0x001000001b00780b */ /* 0x040fe20003fae200 */
[----:B------:R-:W-:Y:S01]  /*2e00*/  @!P2 DMUL R22, R24, 8.98846567431157953865e+307 ;  /* 0x7fe000001816a828 */ /* 0x000fe20000000000 */
[----:B------:R-:W-:Y:S02]  /*2e10*/  LOP3.LUT R47, R27, 0x7ff00000, RZ, 0xc0, !PT ;  /* 0x7ff000001b2f7812 */ /* 0x000fe400078ec0ff */
[----:B------:R-:W-:Y:S02]  /*2e20*/  MOV R48, 0x1ca00000 ;  /* 0x1ca0000000307802 */ /* 0x000fe40000000f00 */
[C---:B------:R-:W-:Y:S01]  /*2e30*/  LOP3.LUT R50, R25.reuse, 0x7ff00000, RZ, 0xc0, !PT ;  /* 0x7ff0000019327812 */ /* 0x040fe200078ec0ff */
[----:B------:R-:W0:Y:S06]  /*2e40*/  MUFU.RCP64H R33, R23 ;  /* 0x0000001700217308 */ /* 0x000e2c0000001800 */
[----:B------:R-:W-:-:S04]  /*2e50*/  @!P5 LOP3.LUT R28, R25, 0x7ff00000, RZ, 0xc0, !PT ;  /* 0x7ff00000191cd812 */ /* 0x000fc800078ec0ff */
[C---:B------:R-:W-:Y:S02]  /*2e60*/  @!P5 ISETP.GE.U32.AND P6, PT, R47.reuse, R28, PT ;  /* 0x0000001c2f00d20c */ /* 0x040fe40003fc6070 */
[----:B------:R-:W-:Y:S02]  /*2e70*/  MOV R28, R26 ;  /* 0x0000001a001c7202 */ /* 0x000fe40000000f00 */
[----:B------:R-:W-:Y:S02]  /*2e80*/  @!P5 SEL R29, R48, 0x63400000, !P6 ;  /* 0x63400000301dd807 */ /* 0x000fe40007000000 */
[----:B------:R-:W-:Y:S01]  /*2e90*/  ISETP.GE.U32.AND P6, PT, R47, R50, PT ;  /* 0x000000322f00720c */ /* 0x000fe20003fc6070 */
[----:B0-----:R-:W-:Y:S01]  /*2ea0*/  DFMA R30, R32, -R22, 1 ;  /* 0x3ff00000201e742b */ /* 0x001fe20000000816 */
[----:B------:R-:W-:-:S07]  /*2eb0*/  @!P2 LOP3.LUT R50, R23, 0x7ff00000, RZ, 0xc0, !PT ;  /* 0x7ff000001732a812 */ /* 0x000fce00078ec0ff */
[----:B------:R-:W-:-:S08]  /*2ec0*/  DFMA R30, R30, R30, R30 ;  /* 0x0000001e1e1e722b */ /* 0x000fd0000000001e */
[----:B------:R-:W-:Y:S01]  /*2ed0*/  DFMA R32, R32, R30, R32 ;  /* 0x0000001e2020722b */ /* 0x000fe20000000020 */
[----:B------:R-:W-:Y:S02]  /*2ee0*/  SEL R31, R48, 0x63400000, !P6 ;  /* 0x63400000301f7807 */ /* 0x000fe40007000000 */
[--C-:B------:R-:W-:Y:S02]  /*2ef0*/  @!P5 LOP3.LUT R30, R29, 0x80000000, R27.reuse, 0xf8, !PT ;  /* 0x800000001d1ed812 */ /* 0x100fe400078ef81b */
[----:B------:R-:W-:Y:S02]  /*2f00*/  LOP3.LUT R29, R31, 0x800fffff, R27, 0xf8, !PT ;  /* 0x800fffff1f1d7812 */ /* 0x000fe400078ef81b */
[----:B------:R-:W-:Y:S01]  /*2f10*/  @!P5 LOP3.LUT R31, R30, 0x100000, RZ, 0xfc, !PT ;  /* 0x001000001e1fd812 */ /* 0x000fe200078efcff */
[----:B------:R-:W-:-:S06]  /*2f20*/  @!P5 IMAD.MOV.U32 R30, RZ, RZ, RZ ;  /* 0x000000ffff1ed224 */ /* 0x000fcc00078e00ff */
[----:B------:R-:W-:Y:S02]  /*2f30*/  @!P5 DFMA R28, R28, 2, -R30 ;  /* 0x400000001c1cd82b */ /* 0x000fe4000000081e */
[----:B------:R-:W-:-:S08]  /*2f40*/  DFMA R30, R32, -R22, 1 ;  /* 0x3ff00000201e742b */ /* 0x000fd00000000816 */
[----:B------:R-:W-:-:S08]  /*2f50*/  DFMA R30, R32, R30, R32 ;  /* 0x0000001e201e722b */ /* 0x000fd00000000020 */
[----:B------:R-:W-:-:S08]  /*2f60*/  DMUL R32, R30, R28 ;  /* 0x0000001c1e207228 */ /* 0x000fd00000000000 */
[----:B------:R-:W-:-:S08]  /*2f70*/  DFMA R34, R32, -R22, R28 ;  /* 0x800000162022722b */ /* 0x000fd0000000001c */
[----:B------:R-:W-:Y:S01]  /*2f80*/  DFMA R34, R30, R34, R32 ;  /* 0x000000221e22722b */ /* 0x000fe20000000020 */
[----:B------:R-:W-:Y:S02]  /*2f90*/  MOV R30, R47 ;  /* 0x0000002f001e7202 */ /* 0x000fe40000000f00 */
[----:B------:R-:W-:-:S04]  /*2fa0*/  @!P5 LOP3.LUT R30, R29, 0x7ff00000, RZ, 0xc0, !PT ;  /* 0x7ff000001d1ed812 */ /* 0x000fc800078ec0ff */
[----:B------:R-:W-:-:S04]  /*2fb0*/  IADD3 R31, PT, PT, R30, -0x1, RZ ;  /* 0xffffffff1e1f7810 */ /* 0x000fc80007ffe0ff */
[----:B------:R-:W-:Y:S01]  /*2fc0*/  ISETP.GT.U32.AND P2, PT, R31, 0x7feffffe, PT ;  /* 0x7feffffe1f00780c */ /* 0x000fe20003f44070 */
[----:B------:R-:W-:-:S05]  /*2fd0*/  VIADD R31, R50, 0xffffffff ;  /* 0xffffffff321f7836 */ /* 0x000fca0000000000 */
[----:B------:R-:W-:-:S13]  /*2fe0*/  ISETP.GT.U32.OR P2, PT, R31, 0x7feffffe, P2 ;  /* 0x7feffffe1f00780c */ /* 0x000fda0001744470 */
[----:B------:R-:W-:Y:S05]  /*2ff0*/  @P2 BRA `(.L_x_50) ;  /* 0x00000000006c2947 */ /* 0x000fea0003800000 */
[----:B------:R-:W-:-:S04]  /*3000*/  LOP3.LUT R30, R25, 0x7ff00000, RZ, 0xc0, !PT ;  /* 0x7ff00000191e7812 */ /* 0x000fc800078ec0ff */
[CC--:B------:R-:W-:Y:S02]  /*3010*/  VIADDMNMX R26, R47.reuse, -R30.reuse, 0xb9600000, !PT ;  /* 0xb96000002f1a7446 */ /* 0x0c0fe4000780091e */
[----:B------:R-:W-:Y:S02]  /*3020*/  ISETP.GE.U32.AND P2, PT, R47, R30, PT ;  /* 0x0000001e2f00720c */ /* 0x000fe40003f46070 */
[----:B------:R-:W-:Y:S02]  /*3030*/  VIMNMX R26, PT, PT, R26, 0x46a00000, PT ;  /* 0x46a000001a1a7848 */ /* 0x000fe40003fe0100 */
[----:B------:R-:W-:-:S04]  /*3040*/  SEL R27, R48, 0x63400000, !P2 ;  /* 0x63400000301b7807 */ /* 0x000fc80005000000 */
[----:B------:R-:W-:Y:S01]  /*3050*/  IADD3 R30, PT, PT, -R27, R26, RZ ;  /* 0x0000001a1b1e7210 */ /* 0x000fe20007ffe1ff */
[----:B------:R-:W-:-:S03]  /*3060*/  IMAD.MOV.U32 R26, RZ, RZ, RZ ;  /* 0x000000ffff1a7224 */ /* 0x000fc600078e00ff */
[----:B------:R-:W-:-:S06]  /*3070*/  IADD3 R27, PT, PT, R30, 0x7fe00000, RZ ;  /* 0x7fe000001e1b7810 */ /* 0x000fcc0007ffe0ff */
[----:B------:R-:W-:-:S10]  /*3080*/  DMUL R32, R34, R26 ;  /* 0x0000001a22207228 */ /* 0x000fd40000000000 */
[----:B------:R-:W-:-:S13]  /*3090*/  FSETP.GTU.AND P2, PT, |R33|, 1.469367938527859385e-39, PT ;  /* 0x001000002100780b */ /* 0x000fda0003f4c200 */
[----:B------:R-:W-:Y:S05]  /*30a0*/  @P2 BRA `(.L_x_51) ;  /* 0x0000000000942947 */ /* 0x000fea0003800000 */
[----:B------:R-:W-:Y:S01]  /*30b0*/  DFMA R22, R34, -R22, R28 ;  /* 0x800000162216722b */ /* 0x000fe2000000001c */
[----:B------:R-:W-:-:S09]  /*30c0*/  MOV R26, RZ ;  /* 0x000000ff001a7202 */ /* 0x000fd20000000f00 */
[C---:B------:R-:W-:Y:S02]  /*30d0*/  FSETP.NEU.AND P2, PT, R23.reuse, RZ, PT ;  /* 0x000000ff1700720b */ /* 0x040fe40003f4d000 */
[----:B------:R-:W-:-:S04]  /*30e0*/  LOP3.LUT R25, R23, 0x80000000, R25, 0x48, !PT ;  /* 0x8000000017197812 */ /* 0x000fc800078e4819 */
[----:B------:R-:W-:-:S07]  /*30f0*/  LOP3.LUT R27, R25, R27, RZ, 0xfc, !PT ;  /* 0x0000001b191b7212 */ /* 0x000fce00078efcff */
[----:B------:R-:W-:Y:S05]  /*3100*/  @!P2 BRA `(.L_x_51) ;  /* 0x00000000007ca947 */ /* 0x000fea0003800000 */
[----:B------:R-:W-:Y:S01]  /*3110*/  IADD3 R23, PT, PT, -R30, RZ, RZ ;  /* 0x000000ff1e177210 */ /* 0x000fe20007ffe1ff */
[----:B------:R-:W-:Y:S01]  /*3120*/  IMAD.MOV.U32 R22, RZ, RZ, RZ ;  /* 0x000000ffff167224 */ /* 0x000fe200078e00ff */
[----:B------:R-:W-:-:S05]  /*3130*/  DMUL.RP R26, R34, R26 ;  /* 0x0000001a221a7228 */ /* 0x000fca0000008000 */
[----:B------:R-:W-:-:S05]  /*3140*/  DFMA R22, R32, -R22, R34 ;  /* 0x800000162016722b */ /* 0x000fca0000000022 */
[----:B------:R-:W-:Y:S02]  /*3150*/  LOP3.LUT R25, R27, R25, RZ, 0x3c, !PT ;  /* 0x000000191b197212 */ /* 0x000fe400078e3cff */
[----:B------:R-:W-:-:S04]  /*3160*/  IADD3 R22, PT, PT, -R30, -0x43300000, RZ ;  /* 0xbcd000001e167810 */ /* 0x000fc80007ffe1ff */
[----:B------:R-:W-:-:S04]  /*3170*/  FSETP.NEU.AND P2, PT, |R23|, R22, PT ;  /* 0x000000161700720b */ /* 0x000fc80003f4d200 */
[----:B------:R-:W-:Y:S02]  /*3180*/  FSEL R32, R26, R32, !P2 ;  /* 0x000000201a207208 */ /* 0x000fe40005000000 */
[----:B------:R-:W-:Y:S01]  /*3190*/  FSEL R33, R25, R33, !P2 ;  /* 0x0000002119217208 */ /* 0x000fe20005000000 */
[----:B------:R-:W-:Y:S06]  /*31a0*/  BRA `(.L_x_51) ;  /* 0x0000000000547947 */ /* 0x000fec0003800000 */
.L_x_50:
[----:B------:R-:W-:-:S14]  /*31b0*/  DSETP.NAN.AND P2, PT, R26, R26, PT ;  /* 0x0000001a1a00722a */ /* 0x000fdc0003f48000 */
[----:B------:R-:W-:Y:S05]  /*31c0*/  @P2 BRA `(.L_x_52) ;  /* 0x0000000000442947 */ /* 0x000fea0003800000 */
[----:B------:R-:W-:-:S14]  /*31d0*/  DSETP.NAN.AND P2, PT, R24, R24, PT ;  /* 0x000000181800722a */ /* 0x000fdc0003f48000 */
[----:B------:R-:W-:Y:S05]  /*31e0*/  @P2 BRA `(.L_x_53) ;  /* 0x0000000000302947 */ /* 0x000fea0003800000 */
[----:B------:R-:W-:Y:S02]  /*31f0*/  ISETP.NE.AND P2, PT, R30, R50, PT ;  /* 0x000000321e00720c */ /* 0x000fe40003f45270 */
[----:B------:R-:W-:Y:S02]  /*3200*/  MOV R32, 0x0 ;  /* 0x0000000000207802 */ /* 0x000fe40000000f00 */
[----:B------:R-:W-:-:S09]  /*3210*/  MOV R33, 0xfff80000 ;  /* 0xfff8000000217802 */ /* 0x000fd20000000f00 */
[----:B------:R-:W-:Y:S05]  /*3220*/  @!P2 BRA `(.L_x_51) ;  /* 0x000000000034a947 */ /* 0x000fea0003800000 */
[----:B------:R-:W-:Y:S02]  /*3230*/  ISETP.NE.AND P2, PT, R30, 0x7ff00000, PT ;  /* 0x7ff000001e00780c */ /* 0x000fe40003f45270 */
[----:B------:R-:W-:Y:S02]  /*3240*/  LOP3.LUT R33, R27, 0x80000000, R25, 0x48, !PT ;  /* 0x800000001b217812 */ /* 0x000fe400078e4819 */
[----:B------:R-:W-:-:S13]  /*3250*/  ISETP.EQ.OR P2, PT, R50, RZ, !P2 ;  /* 0x000000ff3200720c */ /* 0x000fda0005742670 */
[----:B------:R-:W-:Y:S01]  /*3260*/  @P2 LOP3.LUT R22, R33, 0x7ff00000, RZ, 0xfc, !PT ;  /* 0x7ff0000021162812 */ /* 0x000fe200078efcff */
[----:B------:R-:W-:Y:S01]  /*3270*/  @!P2 IMAD.MOV.U32 R32, RZ, RZ, RZ ;  /* 0x000000ffff20a224 */ /* 0x000fe200078e00ff */
[----:B------:R-:W-:Y:S02]  /*3280*/  @P2 MOV R32, RZ ;  /* 0x000000ff00202202 */ /* 0x000fe40000000f00 */
[----:B------:R-:W-:Y:S01]  /*3290*/  @P2 MOV R33, R22 ;  /* 0x0000001600212202 */ /* 0x000fe20000000f00 */
[----:B------:R-:W-:Y:S06]  /*32a0*/  BRA `(.L_x_51) ;  /* 0x0000000000147947 */ /* 0x000fec0003800000 */
.L_x_53:
[----:B------:R-:W-:Y:S01]  /*32b0*/  LOP3.LUT R33, R25, 0x80000, RZ, 0xfc, !PT ;  /* 0x0008000019217812 */ /* 0x000fe200078efcff */
[----:B------:R-:W-:Y:S01]  /*32c0*/  IMAD.MOV.U32 R32, RZ, RZ, R24 ;  /* 0x000000ffff207224 */ /* 0x000fe200078e0018 */
[----:B------:R-:W-:Y:S06]  /*32d0*/  BRA `(.L_x_51) ;  /* 0x0000000000087947 */ /* 0x000fec0003800000 */
.L_x_52:
[----:B------:R-:W-:Y:S02]  /*32e0*/  LOP3.LUT R33, R27, 0x80000, RZ, 0xfc, !PT ;  /* 0x000800001b217812 */ /* 0x000fe400078efcff */
[----:B------:R-:W-:-:S07]  /*32f0*/  MOV R32, R26 ;  /* 0x0000001a00207202 */ /* 0x000fce0000000f00 */
.L_x_51:
[----:B------:R-:W-:Y:S05]  /*3300*/  BSYNC.RECONVERGENT B1 ;  /* 0x0000000000017941 */ /* 0x000fea0003800200 */
.L_x_49:
[----:B------:R-:W-:Y:S01]  /*3310*/  HFMA2 R47, -RZ, RZ, 0, 0 ;  /* 0x00000000ff2f7431 */ /* 0x000fe200000001ff */
[----:B------:R-:W-:Y:S01]  /*3320*/  MOV R50, R32 ;  /* 0x0000002000327202 */ /* 0x000fe20000000f00 */
[----:B------:R-:W-:Y:S02]  /*3330*/  IMAD.MOV.U32 R51, RZ, RZ, R33 ;  /* 0x000000ffff337224 */ /* 0x000fe400078e0021 */
[----:B------:R-:W-:Y:S05]  /*3340*/  RET.REL.NODEC R46 `(_Z9updatephiPfS_S_iiii) ;  /* 0xffffffcc2e2c7950 */ /* 0x000fea0003c3ffff */
        .weak           $__internal_1_$__cuda_sm20_dsqrt_rn_f64_mediumpath_v1
        .type           $__internal_1_$__cuda_sm20_dsqrt_rn_f64_mediumpath_v1,@function
        .size           $__internal_1_$__cuda_sm20_dsqrt_rn_f64_mediumpath_v1,($__internal_2_$__cuda_sm20_sqrt_rn_f32_slowpath - $__internal_1_$__cuda_sm20_dsqrt_rn_f64_mediumpath_v1)
$__internal_1_$__cuda_sm20_dsqrt_rn_f64_mediumpath_v1:
[----:B------:R-:W-:Y:S01]  /*3350*/  ISETP.GE.U32.AND P2, PT, R28, -0x3400000, PT ;  /* 0xfcc000001c00780c */ /* 0x000fe20003f46070 */
[----:B------:R-:W-:Y:S01]  /*3360*/  BSSY.RECONVERGENT B1, `(.L_x_54) ;  /* 0x0000024000017945 */ /* 0x000fe20003800200 */
[----:B------:R-:W-:-:S11]  /*3370*/  MOV R28, R34 ;  /* 0x00000022001c7202 */ /* 0x000fd60000000f00 */
[----:B------:R-:W-:Y:S05]  /*3380*/  @!P2 BRA `(.L_x_55) ;  /* 0x000000000020a947 */ /* 0x000fea0003800000 */
[----:B------:R-:W-:-:S10]  /*3390*/  DFMA.RM R24, R26, R24, R22 ;  /* 0x000000181a18722b */ /* 0x000fd40000004016 */
[----:B------:R-:W-:-:S05]  /*33a0*/  IADD3 R22, P2, PT, R24, 0x1, RZ ;  /* 0x0000000118167810 */ /* 0x000fca0007f5e0ff */
[----:B------:R-:W-:-:S06]  /*33b0*/  IMAD.X R23, RZ, RZ, R25, P2 ;  /* 0x000000ffff177224 */ /* 0x000fcc00010e0619 */
[----:B------:R-:W-:-:S08]  /*33c0*/  DFMA.RP R28, -R24, R22, R28 ;  /* 0x00000016181c722b */ /* 0x000fd0000000811c */
[----:B------:R-:W-:-:S06]  /*33d0*/  DSETP.GT.AND P2, PT, R28, RZ, PT ;  /* 0x000000ff1c00722a */ /* 0x000fcc0003f44000 */
[----:B------:R-:W-:Y:S02]  /*33e0*/  FSEL R22, R22, R24, P2 ;  /* 0x0000001816167208 */ /* 0x000fe40001000000 */
[----:B------:R-:W-:Y:S01]  /*33f0*/  FSEL R23, R23, R25, P2 ;  /* 0x0000001917177208 */ /* 0x000fe20001000000 */
[----:B------:R-:W-:Y:S06]  /*3400*/  BRA `(.L_x_56) ;  /* 0x0000000000647947 */ /* 0x000fec0003800000 */
.L_x_55:
[----:B------:R-:W-:-:S14]  /*3410*/  DSETP.NE.AND P2, PT, R28, RZ, PT ;  /* 0x000000ff1c00722a */ /* 0x000fdc0003f45000 */
[----:B------:R-:W-:Y:S05]  /*3420*/  @!P2 BRA `(.L_x_57) ;  /* 0x000000000058a947 */ /* 0x000fea0003800000 */
[----:B------:R-:W-:-:S13]  /*3430*/  ISETP.GE.AND P2, PT, R29, RZ, PT ;  /* 0x000000ff1d00720c */ /* 0x000fda0003f46270 */
[----:B------:R-:W-:Y:S02]  /*3440*/  @!P2 MOV R22, 0x0 ;  /* 0x000000000016a802 */ /* 0x000fe40000000f00 */
[----:B------:R-:W-:Y:S01]  /*3450*/  @!P2 MOV R23, 0xfff80000 ;  /* 0xfff800000017a802 */ /* 0x000fe20000000f00 */
[----:B------:R-:W-:Y:S06]  /*3460*/  @!P2 BRA `(.L_x_56) ;  /* 0x00000000004ca947 */ /* 0x000fec0003800000 */
[----:B------:R-:W-:-:S13]  /*3470*/  ISETP.GT.AND P2, PT, R29, 0x7fefffff, PT ;  /* 0x7fefffff1d00780c */ /* 0x000fda0003f44270 */
[----:B------:R-:W-:Y:S05]  /*3480*/  @P2 BRA `(.L_x_57) ;  /* 0x0000000000402947 */ /* 0x000fea0003800000 */
[----:B------:R-:W-:Y:S01]  /*3490*/  DMUL R28, R28, 8.11296384146066816958e+31 ;  /* 0x469000001c1c7828 */ /* 0x000fe20000000000 */
[----:B------:R-:W-:Y:S02]  /*34a0*/  IMAD.MOV.U32 R26, RZ, RZ, RZ ;  /* 0x000000ffff1a7224 */ /* 0x000fe400078e00ff */
[----:B------:R-:W-:Y:S01]  /*34b0*/  HFMA2 R23, -RZ, RZ, 1.9609375, 0 ;  /* 0x3fd80000ff177431 */ /* 0x000fe200000001ff */
[----:B------:R-:W-:Y:S02]  /*34c0*/  MOV R22, 0x0 ;  /* 0x0000000000167802 */ /* 0x000fe40000000f00 */
[----:B------:R-:W0:Y:S02]  /*34d0*/  MUFU.RSQ64H R27, R29 ;  /* 0x0000001d001b7308 */ /* 0x000e240000001c00 */
[----:B0-----:R-:W-:-:S08]  /*34e0*/  DMUL R24, R26, R26 ;  /* 0x0000001a1a187228 */ /* 0x001fd00000000000 */
[----:B------:R-:W-:-:S08]  /*34f0*/  DFMA R24, R28, -R24, 1 ;  /* 0x3ff000001c18742b */ /* 0x000fd00000000818 */
[----:B------:R-:W-:Y:S02]  /*3500*/  DFMA R22, R24, R22, 0.5 ;  /* 0x3fe000001816742b */ /* 0x000fe40000000016 */
[----:B------:R-:W-:-:S08]  /*3510*/  DMUL R24, R26, R24 ;  /* 0x000000181a187228 */ /* 0x000fd00000000000 */
[----:B------:R-:W-:-:S08]  /*3520*/  DFMA R24, R22, R24, R26 ;  /* 0x000000181618722b */ /* 0x000fd0000000001a */
[----:B------:R-:W-:Y:S02]  /*3530*/  DMUL R22, R28, R24 ;  /* 0x000000181c167228 */ /* 0x000fe40000000000 */
[----:B------:R-:W-:-:S06]  /*3540*/  VIADD R25, R25, 0xfff00000 ;  /* 0xfff0000019197836 */ /* 0x000fcc0000000000 */
[----:B------:R-:W-:-:S08]  /*3550*/  DFMA R26, R22, -R22, R28 ;  /* 0x80000016161a722b */ /* 0x000fd0000000001c */
[----:B------:R-:W-:-:S10]  /*3560*/  DFMA R22, R24, R26, R22 ;  /* 0x0000001a1816722b */ /* 0x000fd40000000016 */
[----:B------:R-:W-:Y:S01]  /*3570*/  IADD3 R23, PT, PT, R23, -0x3500000, RZ ;  /* 0xfcb0000017177810 */ /* 0x000fe20007ffe0ff */
[----:B------:R-:W-:Y:S06]  /*3580*/  BRA `(.L_x_56) ;  /* 0x0000000000047947 */ /* 0x000fec0003800000 */
.L_x_57:
[----:B------:R-:W-:-:S11]  /*3590*/  DADD R22, R28, R28 ;  /* 0x000000001c167229 */ /* 0x000fd6000000001c */
.L_x_56:
[----:B------:R-:W-:Y:S05]  /*35a0*/  BSYNC.RECONVERGENT B1 ;  /* 0x0000000000017941 */ /* 0x000fea0003800200 */
.L_x_54:
[----:B------:R-:W-:-:S04]  /*35b0*/  MOV R33, 0x0 ;  /* 0x0000000000217802 */ /* 0x000fc80000000f00 */
[----:B------:R-:W-:Y:S05]  /*35c0*/  RET.REL.NODEC R32 `(_Z9updatephiPfS_S_iiii) ;  /* 0xffffffc8208c7950 */ /* 0x000fea0003c3ffff */
        .weak           $__internal_2_$__cuda_sm20_sqrt_rn_f32_slowpath
        .type           $__internal_2_$__cuda_sm20_sqrt_rn_f32_slowpath,@function
        .size           $__internal_2_$__cuda_sm20_sqrt_rn_f32_slowpath,(.L_x_62 - $__internal_2_$__cuda_sm20_sqrt_rn_f32_slowpath)
$__internal_2_$__cuda_sm20_sqrt_rn_f32_slowpath:
[----:B------:R-:W-:-:S13]  /*35d0*/  LOP3.LUT P2, RZ, R0, 0x7fffffff, RZ, 0xc0, !PT ;  /* 0x7fffffff00ff7812 */ /* 0x000fda000784c0ff */
[----:B------:R-:W-:Y:S01]  /*35e0*/  @!P2 IMAD.MOV.U32 R22, RZ, RZ, R0 ;  /* 0x000000ffff16a224 */ /* 0x000fe200078e0000 */
[----:B------:R-:W-:Y:S06]  /*35f0*/  @!P2 BRA `(.L_x_58) ;  /* 0x000000000040a947 */ /* 0x000fec0003800000 */
[----:B------:R-:W-:-:S13]  /*3600*/  FSETP.GEU.FTZ.AND P2, PT, R0, RZ, PT ;  /* 0x000000ff0000720b */ /* 0x000fda0003f5e000 */
[----:B------:R-:W-:Y:S01]  /*3610*/  @!P2 MOV R22, 0x7fffffff ;  /* 0x7fffffff0016a802 */ /* 0x000fe20000000f00 */
[----:B------:R-:W-:Y:S06]  /*3620*/  @!P2 BRA `(.L_x_58) ;  /* 0x000000000034a947 */ /* 0x000fec0003800000 */
[----:B------:R-:W-:-:S13]  /*3630*/  FSETP.GTU.FTZ.AND P2, PT, |R0|, +INF , PT ;  /* 0x7f8000000000780b */ /* 0x000fda0003f5c200 */
[----:B------:R-:W-:Y:S01]  /*3640*/  @P2 FADD.FTZ R22, R0, 1 ;  /* 0x3f80000000162421 */ /* 0x000fe20000010000 */
[----:B------:R-:W-:Y:S06]  /*3650*/  @P2 BRA `(.L_x_58) ;  /* 0x0000000000282947 */ /* 0x000fec0003800000 */
[----:B------:R-:W-:-:S13]  /*3660*/  FSETP.NEU.FTZ.AND P2, PT, |R0|, +INF , PT ;  /* 0x7f8000000000780b */ /* 0x000fda0003f5d200 */
[----:B------:R-:W-:-:S04]  /*3670*/  @P2 FFMA R23, R0, 1.84467440737095516160e+19, RZ ;  /* 0x5f80000000172823 */ /* 0x000fc800000000ff */
[----:B------:R-:W0:Y:S02]  /*3680*/  @P2 MUFU.RSQ R22, R23 ;  /* 0x0000001700162308 */ /* 0x000e240000001400 */
[----:B0-----:R-:W-:Y:S01]  /*3690*/  @P2 FMUL.FTZ R26, R23, R22 ;  /* 0x00000016171a2220 */ /* 0x001fe20000410000 */
[----:B------:R-:W-:Y:S01]  /*36a0*/  @P2 FMUL.FTZ R28, R22, 0.5 ;  /* 0x3f000000161c2820 */ /* 0x000fe20000410000 */
[----:B------:R-:W-:Y:S02]  /*36b0*/  @!P2 MOV R22, R0 ;  /* 0x000000000016a202 */ /* 0x000fe40000000f00 */
[----:B------:R-:W-:-:S04]  /*36c0*/  @P2 FADD.FTZ R27, -R26, -RZ ;  /* 0x800000ff1a1b2221 */ /* 0x000fc80000010100 */
[----:B------:R-:W-:-:S04]  /*36d0*/  @P2 FFMA R27, R26, R27, R23 ;  /* 0x0000001b1a1b2223 */ /* 0x000fc80000000017 */
[----:B------:R-:W-:-:S04]  /*36e0*/  @P2 FFMA R27, R27, R28, R26 ;  /* 0x0000001c1b1b2223 */ /* 0x000fc8000000001a */
[----:B------:R-:W-:-:S07]  /*36f0*/  @P2 FMUL.FTZ R22, R27, 2.3283064365386962891e-10 ;  /* 0x2f8000001b162820 */ /* 0x000fce0000410000 */
.L_x_58:
[----:B------:R-:W-:Y:S02]  /*3700*/  HFMA2 R23, -RZ, RZ, 0, 0 ;  /* 0x00000000ff177431 */ /* 0x000fe400000001ff */
[----:B------:R-:W-:Y:S01]  /*3710*/  IMAD.MOV.U32 R0, RZ, RZ, R22 ;  /* 0x000000ffff007224 */ /* 0x000fe200078e0016 */
[----:B------:R-:W-:-:S04]  /*3720*/  MOV R22, R29 ;  /* 0x0000001d00167202 */ /* 0x000fc80000000f00 */
[----:B------:R-:W-:Y:S05]  /*3730*/  RET.REL.NODEC R22 `(_Z9updatephiPfS_S_iiii) ;  /* 0xffffffc816307950 */ /* 0x000fea0003c3ffff */
.L_x_59:
[----:B------:R-:W-:-:S00]  /*3740*/  BRA `(.L_x_59) ;  /* 0xfffffffc00fc7947 */ /* 0x000fc0000383ffff */
[----:B------:R-:W-:-:S00]  /*3750*/  NOP ;  /* 0x0000000000007918 */ /* 0x000fc00000000000 */
        /* <DEDUP_REMOVED lines=10> */
.L_x_62:


//--------------------- .nv.shared.reserved.0     --------------------------
	.section	.nv.shared.reserved.0,"aw",@nobits
	.weak		__nv_reservedSMEM_offset_0_alias
	.size		__nv_reservedSMEM_offset_0_alias, 0, 64
	.other		__nv_reservedSMEM_offset_0_alias,@"STO_CUDA_RESERVED_SHARED STV_DEFAULT"
__nv_reservedSMEM_offset_0_alias:
	.zero		0
	.zero		64


//--------------------- .nv.constant0._Z9updatephiPfS_S_iiii --------------------------
	.section	.nv.constant0._Z9updatephiPfS_S_iiii,"a",@progbits
	.sectionflags	@""
	.align	4
.nv.constant0._Z9updatephiPfS_S_iiii:
	.zero		936


//--------------------- SYMBOLS --------------------------

	.type		.nv.reservedSmem.offset0,@object
	.size		.nv.reservedSmem.offset0,0x4
